def matmul_kernel(
    a_ptr,
    b_ptr,
    c_ptr,
    M,
    N,
    K,
    stride_am,
    stride_ak,
    stride_bk,
    stride_bn,
    stride_cm,
    stride_cn,
    BLOCK_M: tl.constexpr,
    BLOCK_N: tl.constexpr,
    BLOCK_K: tl.constexpr,
    GROUP_M: tl.constexpr,
):
    pid = tl.program_id(axis=0)
    num_pid_m = tl.cdiv(M, BLOCK_M)
    num_pid_n = tl.cdiv(N, BLOCK_N)
    num_pid_in_group = GROUP_M * num_pid_n
    group_id = pid // num_pid_in_group
    first_pid_m = group_id * GROUP_M
    group_size_m = min(num_pid_m - first_pid_m, GROUP_M)
    pid_m = first_pid_m + ((pid % num_pid_in_group) % group_size_m)
    pid_n = (pid % num_pid_in_group) // group_size_m

    offs_am = (pid_m * BLOCK_M + tl.arange(0, BLOCK_M)) % M
    offs_bn = (pid_n * BLOCK_N + tl.arange(0, BLOCK_N)) % N
    offs_k = tl.arange(0, BLOCK_K)
    a_ptrs = a_ptr + offs_am[:, None] * stride_am + offs_k[None, :] * stride_ak
    b_ptrs = b_ptr + offs_k[:, None] * stride_bk + offs_bn[None, :] * stride_bn

    acc = tl.zeros((BLOCK_M, BLOCK_N), dtype=tl.float32)
    for kk in range(0, tl.cdiv(K, BLOCK_K)):
        a = tl.load(a_ptrs, mask=offs_k[None, :] < K - kk * BLOCK_K, other=0.0)
        b = tl.load(b_ptrs, mask=offs_k[:, None] < K - kk * BLOCK_K, other=0.0)
        acc = tl.dot(a, b, acc)
        a_ptrs += BLOCK_K * stride_ak
        b_ptrs += BLOCK_K * stride_bk

    c = acc.to(c_ptr.dtype.element_ty)
    offs_cm = pid_m * BLOCK_M + tl.arange(0, BLOCK_M)
    offs_cn = pid_n * BLOCK_N + tl.arange(0, BLOCK_N)
    c_ptrs = c_ptr + offs_cm[:, None] * stride_cm + offs_cn[None, :] * stride_cn
    mask = (offs_cm[:, None] < M) & (offs_cn[None, :] < N)
    tl.store(c_ptrs, c, mask=mask)

# config = {"BLOCK_K": 32, "BLOCK_M": 256, "BLOCK_N": 64, "GROUP_M": 8, "arch": "sm_90", "dtype": "fp32", "num_ctas": 4, "num_stages": 3, "num_warps": 4}
# arch = sm_90


// ===== COMPILED SASS (sm_90a) =====

	.target	sm_90a

	.elftype	@"ET_EXEC"


//--------------------- .note.nv.tkinfo           --------------------------
	.section	.note.nv.tkinfo,"",@"SHT_NOTE"
	.sectionflags	@"SHF_NOTE_NV_TKINFO"
	.tkinfo
        /*0018*/ 	.word	0x00000002
        /*0030*/ 	.string	""
        /*0030*/ 	.string	"ptxas"
        /*0030*/ 	.string	"Cuda compilation tools, release 13.0, V13.0.88"
        /*0030*/ 	.string	"Build cuda_13.0.r13.0/compiler.36424714_0"
        /*0030*/ 	.string	"-v  -suppress-debug-info  -lineinfo  -arch sm_90a "



//--------------------- .note.nv.cuinfo           --------------------------
	.section	.note.nv.cuinfo,"",@"SHT_NOTE"
	.sectionflags	@"SHF_NOTE_NV_CUINFO"
        /*0018*/ 	.short	0x0002
        /*001a*/ 	.short	0x005a
        /*001c*/ 	.short	0x0082
	.zero		2


//--------------------- .nv.info                  --------------------------
	.section	.nv.info,"",@"SHT_CUDA_INFO"
	.align	4


	//----- nvinfo : EIATTR_REGCOUNT
	.align		4
        /*0000*/ 	.byte	0x04, 0x2f
        /*0002*/ 	.short	(.L_1 - .L_0)
	.align		4
.L_0:
        /*0004*/ 	.word	index@(matmul_kernel)
        /*0008*/ 	.word	0x000000a8


	//----- nvinfo : EIATTR_FRAME_SIZE
	.align		4
.L_1:
        /*000c*/ 	.byte	0x04, 0x11
        /*000e*/ 	.short	(.L_3 - .L_2)
	.align		4
.L_2:
        /*0010*/ 	.word	index@(matmul_kernel)
        /*0014*/ 	.word	0x00000000


	//----- nvinfo : EIATTR_MIN_STACK_SIZE
	.align		4
.L_3:
        /*0018*/ 	.byte	0x04, 0x12
        /*001a*/ 	.short	(.L_5 - .L_4)
	.align		4
.L_4:
        /*001c*/ 	.word	index@(matmul_kernel)
        /*0020*/ 	.word	0x00000000
.L_5:


//--------------------- .nv.compat                --------------------------
	.section	.nv.compat,"",@"SHT_CUDA_COMPAT_INFO"
	.align	4
        /*0000*/ 	.byte	0x02, 0x09, 0x01, 0x00, 0x02, 0x02, 0x04, 0x00, 0x02, 0x05, 0x05, 0x00, 0x03, 0x07, 0x01, 0x01
        /*0010*/ 	.byte	0x02, 0x03, 0x00, 0x00, 0x02, 0x06, 0x01, 0x00, 0x04, 0x0b, 0x08, 0x00, 0x00, 0x00, 0x00, 0x00
        /*0020*/ 	.byte	0x00, 0x00, 0x00, 0x00


//--------------------- .nv.info.matmul_kernel    --------------------------
	.section	.nv.info.matmul_kernel,"",@"SHT_CUDA_INFO"
	.sectionflags	@""
	.align	4


	//----- nvinfo : EIATTR_CUDA_API_VERSION
	.align		4
        /*0000*/ 	.byte	0x04, 0x37
        /*0002*/ 	.short	(.L_7 - .L_6)
.L_6:
        /*0004*/ 	.word	0x00000082


	//----- nvinfo : EIATTR_KPARAM_INFO
	.align		4
.L_7:
        /*0008*/ 	.byte	0x04, 0x17
        /*000a*/ 	.short	(.L_9 - .L_8)
.L_8:
        /*000c*/ 	.word	0x00000000
        /*0010*/ 	.short	0x000d
        /*0012*/ 	.short	0x0048
        /*0014*/ 	.byte	0x00, 0xf4, 0x21, 0x00


	//----- nvinfo : EIATTR_KPARAM_INFO
	.align		4
.L_9:
        /*0018*/ 	.byte	0x04, 0x17
        /*001a*/ 	.short	(.L_11 - .L_10)
.L_10:
        /*001c*/ 	.word	0x00000000
        /*0020*/ 	.short	0x000c
        /*0022*/ 	.short	0x0040
        /*0024*/ 	.byte	0x00, 0xf4, 0x21, 0x00


	//----- nvinfo : EIATTR_KPARAM_INFO
	.align		4
.L_11:
        /*0028*/ 	.byte	0x04, 0x17
        /*002a*/ 	.short	(.L_13 - .L_12)
.L_12:
        /*002c*/ 	.word	0x00000000
        /*0030*/ 	.short	0x000b
        /*0032*/ 	.short	0x0038
        /*0034*/ 	.byte	0x00, 0xf0, 0x11, 0x00


	//----- nvinfo : EIATTR_KPARAM_INFO
	.align		4
.L_13:
        /*0038*/ 	.byte	0x04, 0x17
        /*003a*/ 	.short	(.L_15 - .L_14)
.L_14:
        /*003c*/ 	.word	0x00000000
        /*0040*/ 	.short	0x000a
        /*0042*/ 	.short	0x0034
        /*0044*/ 	.byte	0x00, 0xf0, 0x11, 0x00


	//----- nvinfo : EIATTR_KPARAM_INFO
	.align		4
.L_15:
        /*0048*/ 	.byte	0x04, 0x17
        /*004a*/ 	.short	(.L_17 - .L_16)
.L_16:
        /*004c*/ 	.word	0x00000000
        /*0050*/ 	.short	0x0009
        /*0052*/ 	.short	0x0030
        /*0054*/ 	.byte	0x00, 0xf0, 0x11, 0x00


	//----- nvinfo : EIATTR_KPARAM_INFO
	.align		4
.L_17:
        /*0058*/ 	.byte	0x04, 0x17
        /*005a*/ 	.short	(.L_19 - .L_18)
.L_18:
        /*005c*/ 	.word	0x00000000
        /*0060*/ 	.short	0x0008
        /*0062*/ 	.short	0x002c
        /*0064*/ 	.byte	0x00, 0xf0, 0x11, 0x00


	//----- nvinfo : EIATTR_KPARAM_INFO
	.align		4
.L_19:
        /*0068*/ 	.byte	0x04, 0x17
        /*006a*/ 	.short	(.L_21 - .L_20)
.L_20:
        /*006c*/ 	.word	0x00000000
        /*0070*/ 	.short	0x0007
        /*0072*/ 	.short	0x0028
        /*0074*/ 	.byte	0x00, 0xf0, 0x11, 0x00


	//----- nvinfo : EIATTR_KPARAM_INFO
	.align		4
.L_21:
        /*0078*/ 	.byte	0x04, 0x17
        /*007a*/ 	.short	(.L_23 - .L_22)
.L_22:
        /*007c*/ 	.word	0x00000000
        /*0080*/ 	.short	0x0006
        /*0082*/ 	.short	0x0024
        /*0084*/ 	.byte	0x00, 0xf0, 0x11, 0x00


	//----- nvinfo : EIATTR_KPARAM_INFO
	.align		4
.L_23:
        /*0088*/ 	.byte	0x04, 0x17
        /*008a*/ 	.short	(.L_25 - .L_24)
.L_24:
        /*008c*/ 	.word	0x00000000
        /*0090*/ 	.short	0x0005
        /*0092*/ 	.short	0x0020
        /*0094*/ 	.byte	0x00, 0xf0, 0x11, 0x00


	//----- nvinfo : EIATTR_KPARAM_INFO
	.align		4
.L_25:
        /*0098*/ 	.byte	0x04, 0x17
        /*009a*/ 	.short	(.L_27 - .L_26)
.L_26:
        /*009c*/ 	.word	0x00000000
        /*00a0*/ 	.short	0x0004
        /*00a2*/ 	.short	0x001c
        /*00a4*/ 	.byte	0x00, 0xf0, 0x11, 0x00


	//----- nvinfo : EIATTR_KPARAM_INFO
	.align		4
.L_27:
        /*00a8*/ 	.byte	0x04, 0x17
        /*00aa*/ 	.short	(.L_29 - .L_28)
.L_28:
        /*00ac*/ 	.word	0x00000000
        /*00b0*/ 	.short	0x0003
        /*00b2*/ 	.short	0x0018
        /*00b4*/ 	.byte	0x00, 0xf0, 0x11, 0x00


	//----- nvinfo : EIATTR_KPARAM_INFO
	.align		4
.L_29:
        /*00b8*/ 	.byte	0x04, 0x17
        /*00ba*/ 	.short	(.L_31 - .L_30)
.L_30:
        /*00bc*/ 	.word	0x00000000
        /*00c0*/ 	.short	0x0002
        /*00c2*/ 	.short	0x0010
        /*00c4*/ 	.byte	0x00, 0xf4, 0x21, 0x00


	//----- nvinfo : EIATTR_KPARAM_INFO
	.align		4
.L_31:
        /*00c8*/ 	.byte	0x04, 0x17
        /*00ca*/ 	.short	(.L_33 - .L_32)
.L_32:
        /*00cc*/ 	.word	0x00000000
        /*00d0*/ 	.short	0x0001
        /*00d2*/ 	.short	0x0008
        /*00d4*/ 	.byte	0x00, 0xf4, 0x21, 0x00


	//----- nvinfo : EIATTR_KPARAM_INFO
	.align		4
.L_33:
        /*00d8*/ 	.byte	0x04, 0x17
        /*00da*/ 	.short	(.L_35 - .L_34)
.L_34:
        /*00dc*/ 	.word	0x00000000
        /*00e0*/ 	.short	0x0000
        /*00e2*/ 	.short	0x0000
        /*00e4*/ 	.byte	0x00, 0xf4, 0x21, 0x00


	//----- nvinfo : EIATTR_EXPLICIT_CLUSTER
	.align		4
.L_35:
        /*00e8*/ 	.byte	0x01, 0x3e
	.zero		2


	//----- nvinfo : EIATTR_CTA_PER_CLUSTER
	.align		4
        /*00ec*/ 	.byte	0x04, 0x3d
        /*00ee*/ 	.short	(.L_37 - .L_36)
.L_36:
        /*00f0*/ 	.word	0x00000004
        /*00f4*/ 	.word	0x00000001
        /*00f8*/ 	.word	0x00000001


	//----- nvinfo : EIATTR_SPARSE_MMA_MASK
	.align		4
.L_37:
        /*00fc*/ 	.byte	0x03, 0x50
        /*00fe*/ 	.short	0x0000


	//----- nvinfo : EIATTR_MAXREG_COUNT
	.align		4
        /*0100*/ 	.byte	0x03, 0x1b
        /*0102*/ 	.short	0x00ff


	//----- nvinfo : EIATTR_NUM_BARRIERS
	.align		4
        /*0104*/ 	.byte	0x02, 0x4c
        /*0106*/ 	.byte	0x01
	.zero		1


	//----- nvinfo : EIATTR_MERCURY_ISA_VERSION
	.align		4
        /*0108*/ 	.byte	0x03, 0x5f
        /*010a*/ 	.short	0x0101


	//----- nvinfo : EIATTR_EXIT_INSTR_OFFSETS
	.align		4
        /*010c*/ 	.byte	0x04, 0x1c
        /*010e*/ 	.short	(.L_39 - .L_38)


	//   ....[0]....
.L_38:
        /*0110*/ 	.word	0x00005560


	//   ....[1]....
        /*0114*/ 	.word	0x00005580


	//----- nvinfo : EIATTR_REQNTID
	.align		4
.L_39:
        /*0118*/ 	.byte	0x04, 0x10
        /*011a*/ 	.short	(.L_41 - .L_40)
.L_40:
        /*011c*/ 	.word	0x00000080
        /*0120*/ 	.word	0x00000001
        /*0124*/ 	.word	0x00000001


	//----- nvinfo : EIATTR_CBANK_PARAM_SIZE
	.align		4
.L_41:
        /*0128*/ 	.byte	0x03, 0x19
        /*012a*/ 	.short	0x0050


	//----- nvinfo : EIATTR_PARAM_CBANK
	.align		4
        /*012c*/ 	.byte	0x04, 0x0a
        /*012e*/ 	.short	(.L_43 - .L_42)
	.align		4
.L_42:
        /*0130*/ 	.word	index@(.nv.constant0.matmul_kernel)
        /*0134*/ 	.short	0x0210
        /*0136*/ 	.short	0x0050


	//----- nvinfo : EIATTR_SW_WAR
	.align		4
.L_43:
        /*0138*/ 	.byte	0x04, 0x36
        /*013a*/ 	.short	(.L_45 - .L_44)
.L_44:
        /*013c*/ 	.word	0x00000008
.L_45:


//--------------------- .nv.callgraph             --------------------------
	.section	.nv.callgraph,"",@"SHT_CUDA_CALLGRAPH"
	.align	4
	.sectionentsize	8
	.align		4
        /*0000*/ 	.word	0x00000000
	.align		4
        /*0004*/ 	.word	0xffffffff
	.align		4
        /*0008*/ 	.word	0x00000000
	.align		4
        /*000c*/ 	.word	0xfffffffe
	.align		4
        /*0010*/ 	.word	0x00000000
	.align		4
        /*0014*/ 	.word	0xfffffffd
	.align		4
        /*0018*/ 	.word	0x00000000
	.align		4
        /*001c*/ 	.word	0xfffffffc


//--------------------- .text.matmul_kernel       --------------------------
	.section	.text.matmul_kernel,"ax",@progbits
	.align	128
        .global         matmul_kernel
        .type           matmul_kernel,@function
        .size           matmul_kernel,(.L_x_3 - matmul_kernel)
        .other          matmul_kernel,@"STO_CUDA_ENTRY STV_DEFAULT"
matmul_kernel:
.text.matmul_kernel:
[----:B------:R-:W-:Y:S08]  /*0000*/  LDC R1, c[0x0][0x28] ;  /* 0x00000a00ff017b82 */ /* 0x000ff00000000800 */
[----:B------:R-:W1:Y:S01]  /*0010*/  LDC.64 R94, c[0x0][0x228] ;  /* 0x00008a00ff5e7b82 */ /* 0x000e620000000a00 */
[----:B------:R-:W2:Y:S01]  /*0020*/  S2R R85, SR_TID.X ;  /* 0x0000000000557919 */ /* 0x000ea20000002100 */
[----:B------:R-:W-:Y:S01]  /*0030*/  ULDC.64 UR8, c[0x0][0x210] ;  /* 0x0000840000087ab9 */ /* 0x000fe20000000a00 */
[----:B------:R-:W-:Y:S01]  /*0040*/  ULDC.64 UR10, c[0x0][0x218] ;  /* 0x00008600000a7ab9 */ /* 0x000fe20000000a00 */
[----:B------:R-:W-:-:S04]  /*0050*/  ULDC.64 UR14, c[0x0][0x208] ;  /* 0x00008200000e7ab9 */ /* 0x000fc80000000a00 */
[----:B------:R-:W3:Y:S08]  /*0060*/  S2UR UR4, SR_CTAID.X ;  /* 0x00000000000479c3 */ /* 0x000ef00000002500 */
[----:B------:R-:W4:Y:S01]  /*0070*/  S2UR UR7, SR_CgaCtaId ;  /* 0x00000000000779c3 */ /* 0x000f220000008800 */
[----:B-1----:R-:W-:-:S07]  /*0080*/  VIADD R0, R95, 0x3f ;  /* 0x0000003f5f007836 */ /* 0x002fce0000000000 */
[----:B------:R-:W1:Y:S01]  /*0090*/  LDC.64 R96, c[0x0][0x238] ;  /* 0x00008e00ff607b82 */ /* 0x000e620000000a00 */
[----:B------:R-:W-:Y:S02]  /*00a0*/  SHF.R.S32.HI R3, RZ, 0x1f, R0 ;  /* 0x0000001fff037819 */ /* 0x000fe40000011400 */
[----:B---3--:R-:W-:Y:S01]  /*00b0*/  I2FP.F32.U32 R5, UR4 ;  /* 0x0000000400057c45 */ /* 0x008fe20008201000 */
[----:B------:R-:W-:Y:S01]  /*00c0*/  ULDC UR4, c[0x0][0x150] ;  /* 0x0000540000047ab9 */ /* 0x000fe20000000800 */
[----:B------:R-:W-:-:S03]  /*00d0*/  LEA.HI R3, R3, R0, RZ, 0x6 ;  /* 0x0000000003037211 */ /* 0x000fc600078f30ff */
[----:B------:R-:W3:Y:S01]  /*00e0*/  LDC.64 R134, c[0x0][0x230] ;  /* 0x00008c00ff867b82 */ /* 0x000ee20000000a00 */
[----:B--2---:R-:W-:Y:S01]  /*00f0*/  LOP3.LUT R68, R85, 0x3f, RZ, 0xc0, !PT ;  /* 0x0000003f55447812 */ /* 0x004fe200078ec0ff */
[----:B------:R-:W-:Y:S01]  /*0100*/  FMUL R5, R5, UR4 ;  /* 0x0000000405057c20 */ /* 0x000fe20008400000 */
[----:B------:R-:W-:Y:S01]  /*0110*/  SHF.R.S32.HI R3, RZ, 0x6, R3 ;  /* 0x00000006ff037819 */ /* 0x000fe20000011403 */
[----:B----4-:R-:W-:Y:S02]  /*0120*/  USHF.L.U32 UR5, UR7, 0x6, URZ ;  /* 0x0000000607057899 */ /* 0x010fe4000800063f */
[----:B------:R-:W2:Y:S01]  /*0130*/  F2I.U32.TRUNC.NTZ R7, R5 ;  /* 0x0000000500077305 */ /* 0x000ea2000020f000 */
[----:B------:R-:W-:Y:S01]  /*0140*/  SHF.R.U32.HI R79, RZ, 0x6, R85 ;  /* 0x00000006ff4f7819 */ /* 0x000fe20000011655 */
[----:B------:R-:W-:Y:S01]  /*0150*/  IMAD.SHL.U32 R4, R3, 0x8, RZ ;  /* 0x0000000803047824 */ /* 0x000fe200078e00ff */
[----:B------:R-:W-:Y:S01]  /*0160*/  ULOP3.LUT UR5, UR5, 0xc0, URZ, 0xc0, !UPT ;  /* 0x000000c005057892 */ /* 0x000fe2000f8ec03f */
[----:B------:R-:W-:-:S02]  /*0170*/  LEA.HI R81, R85, 0xe, RZ, 0x1a ;  /* 0x0000000e55517811 */ /* 0x000fc400078fd0ff */
[----:B------:R-:W-:Y:S02]  /*0180*/  SGXT.U32 R79, R79, 0x1 ;  /* 0x000000014f4f781a */ /* 0x000fe40000000000 */
[----:B------:R-:W-:Y:S01]  /*0190*/  IABS R9, R4 ;  /* 0x0000000400097213 */ /* 0x000fe20000000000 */
[-C--:B-1----:R-:W-:Y:S01]  /*01a0*/  IMAD R80, R81, R96.reuse, RZ ;  /* 0x0000006051507224 */ /* 0x082fe200078e02ff */
[----:B------:R-:W-:Y:S01]  /*01b0*/  LEA.HI R71, R85, 0x1e, RZ, 0x1a ;  /* 0x0000001e55477811 */ /* 0x000fe200078fd0ff */
[----:B------:R-:W-:Y:S01]  /*01c0*/  IMAD R77, R79, R96, RZ ;  /* 0x000000604f4d7224 */ /* 0x000fe200078e02ff */
[----:B------:R-:W1:Y:S01]  /*01d0*/  I2F.RP R0, R9 ;  /* 0x0000000900007306 */ /* 0x000e620000209400 */
[----:B------:R-:W-:Y:S01]  /*01e0*/  LOP3.LUT R66, R85, 0x1f, RZ, 0xc0, !PT ;  /* 0x0000001f55427812 */ /* 0x000fe200078ec0ff */
[----:B------:R-:W-:Y:S01]  /*01f0*/  IMAD.SHL.U32 R58, R80, 0x4, RZ ;  /* 0x00000004503a7824 */ /* 0x000fe200078e00ff */
[----:B--2---:R-:W-:Y:S01]  /*0200*/  IABS R13, R7 ;  /* 0x00000007000d7213 */ /* 0x004fe20000000000 */
[----:B------:R-:W-:Y:S01]  /*0210*/  IMAD R75, R96, 0x2, R77 ;  /* 0x00000002604b7824 */ /* 0x000fe200078e024d */
[----:B------:R-:W-:Y:S01]  /*0220*/  LOP3.LUT R65, R79, 0x2, RZ, 0xfc, !PT ;  /* 0x000000024f417812 */ /* 0x000fe200078efcff */
[----:B---3--:R-:W-:Y:S01]  /*0230*/  VIADD R91, R134, 0x1f ;  /* 0x0000001f865b7836 */ /* 0x008fe20000000000 */
[----:B------:R-:W-:Y:S01]  /*0240*/  LOP3.LUT R64, R85, 0x40, RZ, 0xc0, !PT ;  /* 0x0000004055407812 */ /* 0x000fe200078ec0ff */
[----:B------:R-:W-:Y:S01]  /*0250*/  IMAD R73, R96, 0x2, R75 ;  /* 0x0000000260497824 */ /* 0x000fe200078e024b */
[C---:B------:R-:W-:Y:S01]  /*0260*/  LOP3.LUT R63, R79.reuse, 0x4, RZ, 0xfc, !PT ;  /* 0x000000044f3f7812 */ /* 0x040fe200078efcff */
[----:B------:R-:W-:Y:S01]  /*0270*/  IMAD R126, R66, R97, RZ ;  /* 0x00000061427e7224 */ /* 0x000fe200078e02ff */
[C---:B------:R-:W-:Y:S01]  /*0280*/  LOP3.LUT R59, R79.reuse, 0x6, RZ, 0xfc, !PT ;  /* 0x000000064f3b7812 */ /* 0x040fe200078efcff */
[----:B------:R-:W-:Y:S01]  /*0290*/  IMAD R69, R96, 0x2, R73 ;  /* 0x0000000260457824 */ /* 0x000fe200078e0249 */
[----:B------:R-:W-:Y:S01]  /*02a0*/  LOP3.LUT R57, R79, 0x8, RZ, 0xfc, !PT ;  /* 0x000000084f397812 */ /* 0x000fe200078efcff */
[----:B------:R-:W-:Y:S01]  /*02b0*/  IMAD.SHL.U32 R62, R126, 0x4, RZ ;  /* 0x000000047e3e7824 */ /* 0x000fe200078e00ff */
[----:B-1----:R-:W1:Y:S01]  /*02c0*/  MUFU.RCP R0, R0 ;  /* 0x0000000000007308 */ /* 0x002e620000001000 */
[----:B------:R-:W-:-:S02]  /*02d0*/  IMAD R67, R96, 0x2, R69 ;  /* 0x0000000260437824 */ /* 0x000fc400078e0245 */
[----:B------:R-:W-:Y:S02]  /*02e0*/  IMAD R127, R71, R96, RZ ;  /* 0x00000060477f7224 */ /* 0x000fe400078e02ff */
[----:B------:R-:W-:Y:S02]  /*02f0*/  IMAD R139, R96, 0x2, R67 ;  /* 0x00000002608b7824 */ /* 0x000fe400078e0243 */
[----:B------:R-:W-:Y:S02]  /*0300*/  VIADD R78, R134, 0xffffffe0 ;  /* 0xffffffe0864e7836 */ /* 0x000fe40000000000 */
[C---:B------:R-:W-:Y:S02]  /*0310*/  IMAD R137, R96.reuse, 0x2, R139 ;  /* 0x0000000260897824 */ /* 0x040fe400078e028b */
[----:B------:R-:W-:Y:S02]  /*0320*/  IMAD.SHL.U32 R61, R139, 0x4, RZ ;  /* 0x000000048b3d7824 */ /* 0x000fe400078e00ff */
[----:B------:R-:W-:-:S02]  /*0330*/  IMAD R133, R96, 0x4, R137 ;  /* 0x0000000460857824 */ /* 0x000fc400078e0289 */
[----:B------:R-:W-:Y:S02]  /*0340*/  IMAD.SHL.U32 R60, R137, 0x4, RZ ;  /* 0x00000004893c7824 */ /* 0x000fe400078e00ff */
[----:B-1----:R-:W-:Y:S01]  /*0350*/  VIADD R2, R0, 0xffffffe ;  /* 0x0ffffffe00027836 */ /* 0x002fe20000000000 */
[----:B------:R-:W-:Y:S01]  /*0360*/  IABS R0, R4 ;  /* 0x0000000400007213 */ /* 0x000fe20000000000 */
[C---:B------:R-:W-:Y:S02]  /*0370*/  IMAD R131, R96.reuse, 0x2, R133 ;  /* 0x0000000260837824 */ /* 0x040fe400078e0285 */
[----:B------:R1:W2:Y:S01]  /*0380*/  F2I.FTZ.U32.TRUNC.NTZ R3, R2 ;  /* 0x0000000200037305 */ /* 0x0002a2000021f000 */
[----:B------:R-:W-:Y:S02]  /*0390*/  IMAD.SHL.U32 R56, R133, 0x4, RZ ;  /* 0x0000000485387824 */ /* 0x000fe400078e00ff */
[----:B------:R-:W-:Y:S02]  /*03a0*/  IMAD.MOV R0, RZ, RZ, -R0 ;  /* 0x000000ffff007224 */ /* 0x000fe400078e0a00 */
[----:B------:R-:W-:-:S02]  /*03b0*/  IMAD R129, R96, 0x2, R131 ;  /* 0x0000000260817824 */ /* 0x000fc400078e0283 */
[----:B-1----:R-:W-:Y:S02]  /*03c0*/  IMAD.MOV.U32 R2, RZ, RZ, RZ ;  /* 0x000000ffff027224 */ /* 0x002fe400078e00ff */
[----:B--2---:R-:W-:-:S04]  /*03d0*/  IMAD.MOV R6, RZ, RZ, -R3 ;  /* 0x000000ffff067224 */ /* 0x004fc800078e0a03 */
[----:B------:R-:W-:-:S04]  /*03e0*/  IMAD R11, R6, R9, RZ ;  /* 0x00000009060b7224 */ /* 0x000fc800078e02ff */
[----:B------:R-:W-:-:S06]  /*03f0*/  IMAD.HI.U32 R2, R3, R11, R2 ;  /* 0x0000000b03027227 */ /* 0x000fcc00078e0002 */
[----:B------:R-:W-:-:S04]  /*0400*/  IMAD.HI.U32 R2, R2, R13, RZ ;  /* 0x0000000d02027227 */ /* 0x000fc800078e00ff */
[----:B------:R-:W-:-:S05]  /*0410*/  IMAD R0, R2, R0, R13 ;  /* 0x0000000002007224 */ /* 0x000fca00078e020d */
[----:B------:R-:W-:-:S13]  /*0420*/  ISETP.GT.U32.AND P1, PT, R9, R0, PT ;  /* 0x000000000900720c */ /* 0x000fda0003f24070 */
[----:B------:R-:W-:Y:S02]  /*0430*/  @!P1 IMAD.IADD R0, R0, 0x1, -R9 ;  /* 0x0000000100009824 */ /* 0x000fe400078e0a09 */
[----:B------:R-:W-:Y:S01]  /*0440*/  @!P1 VIADD R2, R2, 0x1 ;  /* 0x0000000102029836 */ /* 0x000fe20000000000 */
[----:B------:R-:W-:Y:S02]  /*0450*/  ISETP.NE.AND P1, PT, R4, RZ, PT ;  /* 0x000000ff0400720c */ /* 0x000fe40003f25270 */
[----:B------:R-:W-:Y:S02]  /*0460*/  ISETP.GE.U32.AND P0, PT, R0, R9, PT ;  /* 0x000000090000720c */ /* 0x000fe40003f06070 */
[----:B------:R-:W-:-:S04]  /*0470*/  LOP3.LUT R0, R7, R4, RZ, 0x3c, !PT ;  /* 0x0000000407007212 */ /* 0x000fc800078e3cff */
[----:B------:R-:W-:Y:S01]  /*0480*/  ISETP.GE.AND P2, PT, R0, RZ, PT ;  /* 0x000000ff0000720c */ /* 0x000fe20003f46270 */
[----:B------:R-:W-:-:S05]  /*0490*/  VIADD R0, R94, 0xff ;  /* 0x000000ff5e007836 */ /* 0x000fca0000000000 */
[----:B------:R-:W-:Y:S01]  /*04a0*/  SHF.R.S32.HI R3, RZ, 0x1f, R0 ;  /* 0x0000001fff037819 */ /* 0x000fe20000011400 */
[----:B------:R-:W-:-:S03]  /*04b0*/  @P0 VIADD R2, R2, 0x1 ;  /* 0x0000000102020836 */ /* 0x000fc60000000000 */
[----:B------:R-:W-:Y:S02]  /*04c0*/  LEA.HI R3, R3, R0, RZ, 0x8 ;  /* 0x0000000003037211 */ /* 0x000fe400078f40ff */
[----:B------:R-:W-:Y:S01]  /*04d0*/  IABS R0, R95 ;  /* 0x0000005f00007213 */ /* 0x000fe20000000000 */
[----:B------:R-:W-:Y:S01]  /*04e0*/  @!P2 IMAD.MOV R2, RZ, RZ, -R2 ;  /* 0x000000ffff02a224 */ /* 0x000fe200078e0a02 */
[----:B------:R-:W-:Y:S02]  /*04f0*/  @!P1 LOP3.LUT R2, RZ, R4, RZ, 0x33, !PT ;  /* 0x00000004ff029212 */ /* 0x000fe400078e33ff */
[----:B------:R-:W1:Y:S03]  /*0500*/  I2F.RP R8, R0 ;  /* 0x0000000000087306 */ /* 0x000e660000209400 */
[----:B------:R-:W-:Y:S02]  /*0510*/  IMAD.SHL.U32 R10, R2, 0x8, RZ ;  /* 0x00000008020a7824 */ /* 0x000fe400078e00ff */
[----:B------:R-:W-:-:S03]  /*0520*/  IMAD.MOV R2, RZ, RZ, -R2 ;  /* 0x000000ffff027224 */ /* 0x000fc600078e0a02 */
[----:B------:R-:W-:Y:S01]  /*0530*/  LEA.HI.SX32 R3, R3, -R10, 0x18 ;  /* 0x8000000a03037211 */ /* 0x000fe200078fc2ff */
[----:B------:R-:W-:Y:S02]  /*0540*/  IMAD R12, R4, R2, R7 ;  /* 0x00000002040c7224 */ /* 0x000fe400078e0207 */
[----:B------:R-:W-:Y:S01]  /*0550*/  IMAD.MOV.U32 R2, RZ, RZ, RZ ;  /* 0x000000ffff027224 */ /* 0x000fe200078e00ff */
[----:B------:R-:W-:Y:S01]  /*0560*/  VIMNMX R11, R3, 0x8, PT ;  /* 0x00000008030b7848 */ /* 0x000fe20003fe0100 */
[----:B-1----:R-:W-:Y:S03]  /*0570*/  MUFU.RCP R8, R8 ;  /* 0x0000000800087308 */ /* 0x002fe60000001000 */
[----:B------:R-:W-:-:S05]  /*0580*/  IABS R6, R11 ;  /* 0x0000000b00067213 */ /* 0x000fca0000000000 */
[----:B------:R-:W1:Y:S08]  /*0590*/  I2F.RP R5, R6 ;  /* 0x0000000600057306 */ /* 0x000e700000209400 */
[----:B-1----:R-:W1:Y:S02]  /*05a0*/  MUFU.RCP R5, R5 ;  /* 0x0000000500057308 */ /* 0x002e640000001000 */
[----:B-1----:R-:W-:Y:S01]  /*05b0*/  VIADD R3, R5, 0xffffffe ;  /* 0x0ffffffe05037836 */ /* 0x002fe20000000000 */
[----:B------:R-:W-:-:S05]  /*05c0*/  IABS R5, R94 ;  /* 0x0000005e00057213 */ /* 0x000fca0000000000 */
[----:B------:R-:W1:Y:S02]  /*05d0*/  F2I.FTZ.U32.TRUNC.NTZ R3, R3 ;  /* 0x0000000300037305 */ /* 0x000e64000021f000 */
[----:B-1----:R-:W-:-:S04]  /*05e0*/  IMAD.MOV R9, RZ, RZ, -R3 ;  /* 0x000000ffff097224 */ /* 0x002fc800078e0a03 */
[----:B------:R-:W-:Y:S01]  /*05f0*/  IMAD R7, R9, R6, RZ ;  /* 0x0000000609077224 */ /* 0x000fe200078e02ff */
[----:B------:R-:W-:-:S03]  /*0600*/  IABS R9, R12 ;  /* 0x0000000c00097213 */ /* 0x000fc60000000000 */
[----:B------:R-:W-:Y:S01]  /*0610*/  IMAD.HI.U32 R4, R3, R7, R2 ;  /* 0x0000000703047227 */ /* 0x000fe200078e0002 */
[----:B------:R-:W-:-:S03]  /*0620*/  IABS R2, R11 ;  /* 0x0000000b00027213 */ /* 0x000fc60000000000 */
[----:B------:R-:W-:Y:S02]  /*0630*/  IMAD.MOV.U32 R3, RZ, RZ, R9 ;  /* 0x000000ffff037224 */ /* 0x000fe400078e0009 */
[----:B------:R-:W-:Y:S02]  /*0640*/  IMAD.MOV R7, RZ, RZ, -R2 ;  /* 0x000000ffff077224 */ /* 0x000fe400078e0a02 */
[----:B------:R-:W-:-:S04]  /*0650*/  IMAD.HI.U32 R4, R4, R3, RZ ;  /* 0x0000000304047227 */ /* 0x000fc800078e00ff */
[----:B------:R-:W-:Y:S02]  /*0660*/  IMAD R3, R4, R7, R3 ;  /* 0x0000000704037224 */ /* 0x000fe400078e0203 */
[----:B------:R-:W-:-:S03]  /*0670*/  IMAD.MOV.U32 R2, RZ, RZ, R5 ;  /* 0x000000ffff027224 */ /* 0x000fc600078e0005 */
[----:B------:R-:W-:Y:S01]  /*0680*/  ISETP.GT.U32.AND P1, PT, R6, R3, PT ;  /* 0x000000030600720c */ /* 0x000fe20003f24070 */
[----:B------:R-:W1:-:S12]  /*0690*/  I2F.RP R5, R2 ;  /* 0x0000000200057306 */ /* 0x000e580000209400 */
[----:B------:R-:W-:Y:S02]  /*06a0*/  @!P1 IMAD.IADD R3, R3, 0x1, -R6 ;  /* 0x0000000103039824 */ /* 0x000fe400078e0a06 */
[----:B------:R-:W-:Y:S01]  /*06b0*/  @!P1 VIADD R4, R4, 0x1 ;  /* 0x0000000104049836 */ /* 0x000fe20000000000 */
[----:B------:R-:W-:Y:S01]  /*06c0*/  ISETP.NE.AND P1, PT, R11, RZ, PT ;  /* 0x000000ff0b00720c */ /* 0x000fe20003f25270 */
[----:B-1----:R-:W1:Y:S01]  /*06d0*/  MUFU.RCP R5, R5 ;  /* 0x0000000500057308 */ /* 0x002e620000001000 */
[----:B------:R-:W-:Y:S01]  /*06e0*/  ISETP.GE.U32.AND P0, PT, R3, R6, PT ;  /* 0x000000060300720c */ /* 0x000fe20003f06070 */
[----:B------:R-:W-:Y:S01]  /*06f0*/  VIADD R6, R8, 0xffffffe ;  /* 0x0ffffffe08067836 */ /* 0x000fe20000000000 */
[----:B------:R-:W-:-:S04]  /*0700*/  LOP3.LUT R3, R12, R11, RZ, 0x3c, !PT ;  /* 0x0000000b0c037212 */ /* 0x000fc800078e3cff */
[----:B------:R-:W-:Y:S01]  /*0710*/  ISETP.GE.AND P2, PT, R3, RZ, PT ;  /* 0x000000ff0300720c */ /* 0x000fe20003f46270 */
[----:B------:R2:W3:Y:S01]  /*0720*/  F2I.FTZ.U32.TRUNC.NTZ R7, R6 ;  /* 0x0000000600077305 */ /* 0x0004e2000021f000 */
[----:B------:R-:W-:-:S04]  /*0730*/  SHF.R.U32.HI R3, RZ, 0x5, R85 ;  /* 0x00000005ff037819 */ /* 0x000fc80000011655 */
[----:B------:R-:W-:Y:S01]  /*0740*/  SGXT.U32 R3, R3, 0x2 ;  /* 0x000000020303781a */ /* 0x000fe20000000000 */
[----:B------:R-:W-:Y:S02]  /*0750*/  @P0 VIADD R4, R4, 0x1 ;  /* 0x0000000104040836 */ /* 0x000fe40000000000 */
[----:B--2---:R-:W-:Y:S02]  /*0760*/  IMAD.MOV.U32 R6, RZ, RZ, RZ ;  /* 0x000000ffff067224 */ /* 0x004fe400078e00ff */
[----:B------:R-:W-:Y:S02]  /*0770*/  IMAD.MOV.U32 R13, RZ, RZ, R4 ;  /* 0x000000ffff0d7224 */ /* 0x000fe400078e0004 */
[----:B-1----:R-:W-:Y:S02]  /*0780*/  VIADD R4, R5, 0xffffffe ;  /* 0x0ffffffe05047836 */ /* 0x002fe40000000000 */
[----:B------:R-:W-:Y:S01]  /*0790*/  @!P2 IMAD.MOV R13, RZ, RZ, -R13 ;  /* 0x000000ffff0da224 */ /* 0x000fe200078e0a0d */
[----:B------:R-:W-:Y:S01]  /*07a0*/  @!P1 LOP3.LUT R13, RZ, R11, RZ, 0x33, !PT ;  /* 0x0000000bff0d9212 */ /* 0x000fe200078e33ff */
[----:B------:R1:W2:Y:S01]  /*07b0*/  F2I.FTZ.U32.TRUNC.NTZ R5, R4 ;  /* 0x0000000400057305 */ /* 0x0002a2000021f000 */
[----:B---3--:R-:W-:-:S03]  /*07c0*/  IMAD.MOV R9, RZ, RZ, -R7 ;  /* 0x000000ffff097224 */ /* 0x008fc600078e0a07 */
[----:B------:R-:W-:Y:S02]  /*07d0*/  IMAD.SHL.U32 R72, R13, 0x40, RZ ;  /* 0x000000400d487824 */ /* 0x000fe400078e00ff */
[----:B------:R-:W-:-:S03]  /*07e0*/  IMAD R9, R9, R0, RZ ;  /* 0x0000000009097224 */ /* 0x000fc600078e02ff */
[----:B------:R-:W-:Y:S01]  /*07f0*/  LOP3.LUT R8, R72, R3, RZ, 0xfc, !PT ;  /* 0x0000000348087212 */ /* 0x000fe200078efcff */
[----:B------:R-:W-:Y:S02]  /*0800*/  IMAD.SHL.U32 R3, R85, 0x4, RZ ;  /* 0x0000000455037824 */ /* 0x000fe400078e00ff */
[----:B------:R-:W-:Y:S01]  /*0810*/  IMAD.HI.U32 R6, R7, R9, R6 ;  /* 0x0000000907067227 */ /* 0x000fe200078e0006 */
[C---:B------:R-:W-:Y:S02]  /*0820*/  LOP3.LUT R14, R8.reuse, 0x4, RZ, 0xfc, !PT ;  /* 0x00000004080e7812 */ /* 0x040fe400078efcff */
[----:B------:R-:W-:Y:S01]  /*0830*/  LOP3.LUT R17, R8, 0x8, RZ, 0xfc, !PT ;  /* 0x0000000808117812 */ /* 0x000fe200078efcff */
[----:B-1----:R-:W-:Y:S01]  /*0840*/  IMAD.MOV R4, RZ, RZ, -R13 ;  /* 0x000000ffff047224 */ /* 0x002fe200078e0a0d */
[----:B------:R-:W-:Y:S01]  /*0850*/  IABS R15, R14 ;  /* 0x0000000e000f7213 */ /* 0x000fe20000000000 */
[----:B--2---:R-:W-:Y:S01]  /*0860*/  IMAD.MOV R9, RZ, RZ, -R5 ;  /* 0x000000ffff097224 */ /* 0x004fe200078e0a05 */
[----:B------:R-:W-:-:S02]  /*0870*/  SHF.R.U32.HI R7, RZ, 0x1, R85 ;  /* 0x00000001ff077819 */ /* 0x000fc40000011655 */
[----:B------:R-:W-:Y:S01]  /*0880*/  IABS R16, R17 ;  /* 0x0000001100107213 */ /* 0x000fe20000000000 */
[----:B------:R-:W-:Y:S01]  /*0890*/  IMAD.MOV.U32 R13, RZ, RZ, R15 ;  /* 0x000000ffff0d7224 */ /* 0x000fe200078e000f */
[----:B------:R-:W-:Y:S01]  /*08a0*/  LOP3.LUT R70, R3, 0x1fc, RZ, 0xc0, !PT ;  /* 0x000001fc03467812 */ /* 0x000fe200078ec0ff */
[----:B------:R-:W-:Y:S01]  /*08b0*/  IMAD R3, R11, R4, R12 ;  /* 0x000000040b037224 */ /* 0x000fe200078e020c */
[----:B------:R-:W-:Y:S01]  /*08c0*/  ISETP.GE.AND P2, PT, R17, RZ, PT ;  /* 0x000000ff1100720c */ /* 0x000fe20003f46270 */
[----:B------:R-:W-:Y:S01]  /*08d0*/  IMAD.MOV.U32 R15, RZ, RZ, R16 ;  /* 0x000000ffff0f7224 */ /* 0x000fe200078e0010 */
[----:B------:R-:W-:Y:S01]  /*08e0*/  LOP3.LUT R70, R70, 0x30, R7, 0x78, !PT ;  /* 0x0000003046467812 */ /* 0x000fe200078e7807 */
[----:B------:R-:W-:Y:S01]  /*08f0*/  IMAD.HI.U32 R7, R6, R13, RZ ;  /* 0x0000000d06077227 */ /* 0x000fe200078e00ff */
[----:B------:R-:W-:Y:S02]  /*0900*/  ISETP.GE.AND P4, PT, R14, RZ, PT ;  /* 0x000000ff0e00720c */ /* 0x000fe40003f86270 */
[C---:B------:R-:W-:Y:S01]  /*0910*/  LOP3.LUT R20, R8.reuse, 0x24, RZ, 0xfc, !PT ;  /* 0x0000002408147812 */ /* 0x040fe200078efcff */
[----:B------:R-:W-:Y:S01]  /*0920*/  IMAD R11, R9, R2, RZ ;  /* 0x00000002090b7224 */ /* 0x000fe200078e02ff */
[----:B------:R-:W-:Y:S01]  /*0930*/  LOP3.LUT R18, R8, 0x20, RZ, 0xfc, !PT ;  /* 0x0000002008127812 */ /* 0x000fe200078efcff */
[----:B------:R-:W-:Y:S01]  /*0940*/  IMAD.HI.U32 R9, R6, R15, RZ ;  /* 0x0000000f06097227 */ /* 0x000fe200078e00ff */
[----:B------:R-:W-:-:S02]  /*0950*/  IABS R23, R20 ;  /* 0x0000001400177213 */ /* 0x000fc40000000000 */
[C---:B------:R-:W-:Y:S01]  /*0960*/  LOP3.LUT R22, R8.reuse, 0x28, RZ, 0xfc, !PT ;  /* 0x0000002808167812 */ /* 0x040fe200078efcff */
[----:B------:R-:W-:Y:S01]  /*0970*/  IMAD.MOV R7, RZ, RZ, -R7 ;  /* 0x000000ffff077224 */ /* 0x000fe200078e0a07 */
[----:B------:R-:W-:Y:S01]  /*0980*/  IABS R21, R18 ;  /* 0x0000001200157213 */ /* 0x000fe20000000000 */
[----:B------:R-:W-:Y:S01]  /*0990*/  IMAD.MOV R9, RZ, RZ, -R9 ;  /* 0x000000ffff097224 */ /* 0x000fe200078e0a09 */
[----:B------:R-:W-:Y:S01]  /*09a0*/  LOP3.LUT R24, R8, 0x2c, RZ, 0xfc, !PT ;  /* 0x0000002c08187812 */ /* 0x000fe200078efcff */
[C---:B------:R-:W-:Y:S01]  /*09b0*/  IMAD R7, R0.reuse, R7, R13 ;  /* 0x0000000700077224 */ /* 0x040fe200078e020d */
[----:B------:R-:W-:Y:S01]  /*09c0*/  IABS R13, R8 ;  /* 0x00000008000d7213 */ /* 0x000fe20000000000 */
[----:B------:R-:W-:Y:S01]  /*09d0*/  IMAD R9, R0, R9, R15 ;  /* 0x0000000900097224 */ /* 0x000fe200078e020f */
[----:B------:R-:W-:Y:S01]  /*09e0*/  IABS R25, R22 ;  /* 0x0000001600197213 */ /* 0x000fe20000000000 */
[----:B------:R-:W-:Y:S01]  /*09f0*/  IMAD.IADD R3, R10, 0x1, R3 ;  /* 0x000000010a037824 */ /* 0x000fe200078e0203 */
[C---:B------:R-:W-:Y:S01]  /*0a00*/  ISETP.GT.U32.AND P3, PT, R0.reuse, R7, PT ;  /* 0x000000070000720c */ /* 0x040fe20003f64070 */
[----:B------:R-:W-:Y:S01]  /*0a10*/  IMAD.MOV.U32 R4, RZ, RZ, RZ ;  /* 0x000000ffff047224 */ /* 0x000fe200078e00ff */
[----:B------:R-:W-:-:S02]  /*0a20*/  ISETP.GT.U32.AND P6, PT, R0, R9, PT ;  /* 0x000000090000720c */ /* 0x000fc40003fc4070 */
[----:B------:R-:W-:Y:S01]  /*0a30*/  R2UR UR4, R3 ;  /* 0x00000000030472ca */ /* 0x000fe200000e0000 */
[----:B------:R-:W-:Y:S01]  /*0a40*/  IMAD.HI.U32 R4, R5, R11, R4 ;  /* 0x0000000b05047227 */ /* 0x000fe200078e0004 */
[C---:B------:R-:W-:Y:S02]  /*0a50*/  LOP3.LUT R3, R8.reuse, 0xc, RZ, 0xfc, !PT ;  /* 0x0000000c08037812 */ /* 0x040fe400078efcff */
[C---:B------:R-:W-:Y:S02]  /*0a60*/  LOP3.LUT R11, R8.reuse, 0x14, RZ, 0xfc, !PT ;  /* 0x00000014080b7812 */ /* 0x040fe400078efcff */
[----:B------:R-:W-:Y:S02]  /*0a70*/  LOP3.LUT R5, R8, 0x10, RZ, 0xfc, !PT ;  /* 0x0000001008057812 */ /* 0x000fe400078efcff */
[----:B------:R-:W-:Y:S01]  /*0a80*/  IABS R15, R3 ;  /* 0x00000003000f7213 */ /* 0x000fe20000000000 */
[--C-:B------:R-:W-:Y:S01]  /*0a90*/  @!P3 IMAD.IADD R7, R7, 0x1, -R0.reuse ;  /* 0x000000010707b824 */ /* 0x100fe200078e0a00 */
[----:B------:R-:W-:Y:S01]  /*0aa0*/  IABS R19, R11 ;  /* 0x0000000b00137213 */ /* 0x000fe20000000000 */
[----:B------:R-:W-:Y:S01]  /*0ab0*/  @!P6 IMAD.IADD R9, R9, 0x1, -R0 ;  /* 0x000000010909e824 */ /* 0x000fe200078e0a00 */
[----:B------:R-:W-:Y:S01]  /*0ac0*/  ISETP.GE.AND P0, PT, R5, RZ, PT ;  /* 0x000000ff0500720c */ /* 0x000fe20003f06270 */
[----:B------:R-:W-:Y:S01]  /*0ad0*/  ULEA UR4, UR4, UR5, 0x8 ;  /* 0x0000000504047291 */ /* 0x000fe2000f8e403f */
[----:B------:R-:W-:Y:S01]  /*0ae0*/  IABS R17, R5 ;  /* 0x0000000500117213 */ /* 0x000fe20000000000 */
[----:B------:R-:W-:Y:S01]  /*0af0*/  IMAD.HI.U32 R5, R6, R15, RZ ;  /* 0x0000000f06057227 */ /* 0x000fe200078e00ff */
[----:B------:R-:W-:Y:S01]  /*0b00*/  ISETP.GT.U32.AND P3, PT, R0, R7, PT ;  /* 0x000000070000720c */ /* 0x000fe20003f64070 */
[----:B------:R-:W-:Y:S01]  /*0b10*/  ULDC UR5, c[0x0][0x240] ;  /* 0x0000900000057ab9 */ /* 0x000fe20000000800 */
[----:B------:R-:W-:Y:S01]  /*0b20*/  ISETP.GE.AND P1, PT, R3, RZ, PT ;  /* 0x000000ff0300720c */ /* 0x000fe20003f26270 */
[----:B------:R-:W-:Y:S01]  /*0b30*/  IMAD.HI.U32 R3, R6, R13, RZ ;  /* 0x0000000d06037227 */ /* 0x000fe200078e00ff */
[----:B------:R-:W-:-:S02]  /*0b40*/  ISETP.GE.AND P5, PT, R11, RZ, PT ;  /* 0x000000ff0b00720c */ /* 0x000fc40003fa6270 */
[----:B------:R-:W-:Y:S01]  /*0b50*/  ISETP.GT.U32.AND P6, PT, R0, R9, PT ;  /* 0x000000090000720c */ /* 0x000fe20003fc4070 */
[----:B------:R-:W-:Y:S01]  /*0b60*/  IMAD.HI.U32 R11, R6, R19, RZ ;  /* 0x00000013060b7227 */ /* 0x000fe200078e00ff */
[----:B------:R-:W-:Y:S02]  /*0b70*/  IABS R27, R24 ;  /* 0x00000018001b7213 */ /* 0x000fe40000000000 */
[----:B------:R-:W-:Y:S01]  /*0b80*/  LOP3.LUT R26, R8, 0x30, RZ, 0xfc, !PT ;  /* 0x00000030081a7812 */ /* 0x000fe200078efcff */
[----:B------:R-:W-:Y:S01]  /*0b90*/  IMAD.HI.U32 R10, R6, R17, RZ ;  /* 0x00000011060a7227 */ /* 0x000fe200078e00ff */
[----:B------:R-:W-:Y:S02]  /*0ba0*/  LOP3.LUT R28, R8, 0x34, RZ, 0xfc, !PT ;  /* 0x00000034081c7812 */ /* 0x000fe400078efcff */
[----:B------:R-:W-:Y:S01]  /*0bb0*/  IABS R29, R26 ;  /* 0x0000001a001d7213 */ /* 0x000fe20000000000 */
[----:B------:R-:W-:Y:S01]  /*0bc0*/  IMAD.MOV R12, RZ, RZ, -R5 ;  /* 0x000000ffff0c7224 */ /* 0x000fe200078e0a05 */
[----:B------:R-:W-:Y:S01]  /*0bd0*/  IABS R31, R28 ;  /* 0x0000001c001f7213 */ /* 0x000fe20000000000 */
[----:B------:R-:W-:-:S02]  /*0be0*/  IMAD.MOV R3, RZ, RZ, -R3 ;  /* 0x000000ffff037224 */ /* 0x000fc400078e0a03 */
[----:B------:R-:W-:Y:S02]  /*0bf0*/  IMAD.MOV R14, RZ, RZ, -R11 ;  /* 0x000000ffff0e7224 */ /* 0x000fe400078e0a0b */
[----:B------:R-:W-:Y:S02]  /*0c00*/  IMAD.MOV R10, RZ, RZ, -R10 ;  /* 0x000000ffff0a7224 */ /* 0x000fe400078e0a0a */
[C---:B------:R-:W-:Y:S02]  /*0c10*/  IMAD R11, R0.reuse, R12, R15 ;  /* 0x0000000c000b7224 */ /* 0x040fe400078e020f */
[----:B------:R-:W-:Y:S01]  /*0c20*/  IMAD R5, R0, R3, R13 ;  /* 0x0000000300057224 */ /* 0x000fe200078e020d */
[----:B------:R-:W-:Y:S01]  /*0c30*/  LOP3.LUT R3, R8, 0x18, RZ, 0xfc, !PT ;  /* 0x0000001808037812 */ /* 0x000fe200078efcff */
[C---:B------:R-:W-:Y:S02]  /*0c40*/  IMAD R13, R0.reuse, R10, R17 ;  /* 0x0000000a000d7224 */ /* 0x040fe400078e0211 */
[--C-:B------:R-:W-:Y:S01]  /*0c50*/  @!P3 IMAD.IADD R7, R7, 0x1, -R0.reuse ;  /* 0x000000010707b824 */ /* 0x100fe200078e0a00 */
[C---:B------:R-:W-:Y:S01]  /*0c60*/  ISETP.GT.U32.AND P3, PT, R0.reuse, R11, PT ;  /* 0x0000000b0000720c */ /* 0x040fe20003f64070 */
[----:B------:R-:W-:Y:S01]  /*0c70*/  @!P6 IMAD.IADD R9, R9, 0x1, -R0 ;  /* 0x000000010909e824 */ /* 0x000fe200078e0a00 */
[C---:B------:R-:W-:Y:S01]  /*0c80*/  ISETP.GT.U32.AND P6, PT, R0.reuse, R13, PT ;  /* 0x0000000d0000720c */ /* 0x040fe20003fc4070 */
[----:B------:R-:W-:Y:S01]  /*0c90*/  @!P4 IMAD.MOV R7, RZ, RZ, -R7 ;  /* 0x000000ffff07c224 */ /* 0x000fe200078e0a07 */
[----:B------:R-:W-:Y:S01]  /*0ca0*/  IABS R17, R3 ;  /* 0x0000000300117213 */ /* 0x000fe20000000000 */
[----:B------:R-:W-:Y:S01]  /*0cb0*/  IMAD R15, R0, R14, R19 ;  /* 0x0000000e000f7224 */ /* 0x000fe200078e0213 */
[----:B------:R-:W-:Y:S01]  /*0cc0*/  ISETP.GE.AND P4, PT, R3, RZ, PT ;  /* 0x000000ff0300720c */ /* 0x000fe20003f86270 */
[----:B------:R-:W-:-:S04]  /*0cd0*/  IMAD.HI.U32 R12, R6, R23, RZ ;  /* 0x00000017060c7227 */ /* 0x000fc800078e00ff */
[----:B------:R-:W-:-:S04]  /*0ce0*/  IMAD.HI.U32 R3, R6, R17, RZ ;  /* 0x0000001106037227 */ /* 0x000fc800078e00ff */
[--C-:B------:R-:W-:Y:S02]  /*0cf0*/  @!P3 IMAD.IADD R11, R11, 0x1, -R0.reuse ;  /* 0x000000010b0bb824 */ /* 0x100fe400078e0a00 */
[----:B------:R-:W-:Y:S02]  /*0d00*/  @!P6 IMAD.IADD R13, R13, 0x1, -R0 ;  /* 0x000000010d0de824 */ /* 0x000fe400078e0a00 */
[----:B------:R-:W-:Y:S01]  /*0d10*/  IMAD.MOV R3, RZ, RZ, -R3 ;  /* 0x000000ffff037224 */ /* 0x000fe200078e0a03 */
[C---:B------:R-:W-:Y:S01]  /*0d20*/  ISETP.GT.U32.AND P3, PT, R0.reuse, R11, PT ;  /* 0x0000000b0000720c */ /* 0x040fe20003f64070 */
[----:B------:R-:W-:Y:S01]  /*0d30*/  IMAD.MOV R12, RZ, RZ, -R12 ;  /* 0x000000ffff0c7224 */ /* 0x000fe200078e0a0c */
[C---:B------:R-:W-:Y:S01]  /*0d40*/  ISETP.GT.U32.AND P6, PT, R0.reuse, R13, PT ;  /* 0x0000000d0000720c */ /* 0x040fe20003fc4070 */
[----:B------:R-:W-:Y:S02]  /*0d50*/  IMAD R17, R0, R3, R17 ;  /* 0x0000000300117224 */ /* 0x000fe400078e0211 */
[----:B------:R-:W-:-:S04]  /*0d60*/  IMAD.HI.U32 R10, R6, R21, RZ ;  /* 0x00000015060a7227 */ /* 0x000fc800078e00ff */
[C---:B------:R-:W-:Y:S02]  /*0d70*/  IMAD R23, R0.reuse, R12, R23 ;  /* 0x0000000c00177224 */ /* 0x040fe400078e0217 */
[----:B------:R-:W-:Y:S02]  /*0d80*/  @!P2 IMAD.MOV R9, RZ, RZ, -R9 ;  /* 0x000000ffff09a224 */ /* 0x000fe400078e0a09 */
[--C-:B------:R-:W-:Y:S01]  /*0d90*/  @!P3 IMAD.IADD R11, R11, 0x1, -R0.reuse ;  /* 0x000000010b0bb824 */ /* 0x100fe200078e0a00 */
[C---:B------:R-:W-:Y:S01]  /*0da0*/  ISETP.GT.U32.AND P3, PT, R0.reuse, R15, PT ;  /* 0x0000000f0000720c */ /* 0x040fe20003f64070 */
[----:B------:R-:W-:Y:S01]  /*0db0*/  @!P6 IMAD.IADD R13, R13, 0x1, -R0 ;  /* 0x000000010d0de824 */ /* 0x000fe200078e0a00 */
[----:B------:R-:W-:Y:S01]  /*0dc0*/  ISETP.GT.U32.AND P6, PT, R0, R17, PT ;  /* 0x000000110000720c */ /* 0x000fe20003fc4070 */
[----:B------:R-:W-:-:S04]  /*0dd0*/  IMAD.HI.U32 R14, R6, R25, RZ ;  /* 0x00000019060e7227 */ /* 0x000fc800078e00ff */
[----:B------:R-:W-:Y:S02]  /*0de0*/  IMAD.MOV R10, RZ, RZ, -R10 ;  /* 0x000000ffff0a7224 */ /* 0x000fe400078e0a0a */
[----:B------:R-:W-:-:S04]  /*0df0*/  IMAD.HI.U32 R3, R6, R27, RZ ;  /* 0x0000001b06037227 */ /* 0x000fc800078e00ff */
[--C-:B------:R-:W-:Y:S02]  /*0e00*/  @!P3 IMAD.IADD R15, R15, 0x1, -R0.reuse ;  /* 0x000000010f0fb824 */ /* 0x100fe400078e0a00 */
[----:B------:R-:W-:Y:S02]  /*0e10*/  @!P6 IMAD.IADD R17, R17, 0x1, -R0 ;  /* 0x000000011111e824 */ /* 0x000fe400078e0a00 */
[----:B------:R-:W-:Y:S01]  /*0e20*/  IMAD.MOV R14, RZ, RZ, -R14 ;  /* 0x000000ffff0e7224 */ /* 0x000fe200078e0a0e */
[C---:B------:R-:W-:Y:S01]  /*0e30*/  ISETP.GT.U32.AND P6, PT, R0.reuse, R15, PT ;  /* 0x0000000f0000720c */ /* 0x040fe20003fc4070 */
[C---:B------:R-:W-:Y:S01]  /*0e40*/  IMAD R21, R0.reuse, R10, R21 ;  /* 0x0000000a00157224 */ /* 0x040fe200078e0215 */
[C---:B------:R-:W-:Y:S01]  /*0e50*/  ISETP.GT.U32.AND P2, PT, R0.reuse, R17, PT ;  /* 0x000000110000720c */ /* 0x040fe20003f44070 */
[----:B------:R-:W-:Y:S02]  /*0e60*/  IMAD.MOV R3, RZ, RZ, -R3 ;  /* 0x000000ffff037224 */ /* 0x000fe400078e0a03 */
[C---:B------:R-:W-:Y:S01]  /*0e70*/  IMAD R25, R0.reuse, R14, R25 ;  /* 0x0000000e00197224 */ /* 0x040fe200078e0219 */
[C---:B------:R-:W-:Y:S01]  /*0e80*/  ISETP.GT.U32.AND P3, PT, R0.reuse, R21, PT ;  /* 0x000000150000720c */ /* 0x040fe20003f64070 */
[----:B------:R-:W-:Y:S01]  /*0e90*/  IMAD R27, R0, R3, R27 ;  /* 0x00000003001b7224 */ /* 0x000fe200078e021b */
[----:B------:R-:W-:Y:S01]  /*0ea0*/  LEA.HI R3, R85, R72, RZ, 0x1b ;  /* 0x0000004855037211 */ /* 0x000fe200078fd8ff */
[----:B------:R-:W-:-:S04]  /*0eb0*/  IMAD.HI.U32 R10, R6, R29, RZ ;  /* 0x0000001d060a7227 */ /* 0x000fc800078e00ff */
[--C-:B------:R-:W-:Y:S01]  /*0ec0*/  @!P6 IMAD.IADD R15, R15, 0x1, -R0.reuse ;  /* 0x000000010f0fe824 */ /* 0x100fe200078e0a00 */
[C---:B------:R-:W-:Y:S01]  /*0ed0*/  ISETP.GT.U32.AND P6, PT, R0.reuse, R23, PT ;  /* 0x000000170000720c */ /* 0x040fe20003fc4070 */
[----:B------:R-:W-:Y:S01]  /*0ee0*/  @!P2 IMAD.IADD R17, R17, 0x1, -R0 ;  /* 0x000000011111a824 */ /* 0x000fe200078e0a00 */
[C---:B------:R-:W-:Y:S01]  /*0ef0*/  ISETP.GT.U32.AND P2, PT, R0.reuse, R25, PT ;  /* 0x000000190000720c */ /* 0x040fe20003f44070 */
[----:B------:R-:W-:Y:S02]  /*0f00*/  IMAD.MOV R10, RZ, RZ, -R10 ;  /* 0x000000ffff0a7224 */ /* 0x000fe400078e0a0a */
[--C-:B------:R-:W-:Y:S02]  /*0f10*/  @!P3 IMAD.IADD R21, R21, 0x1, -R0.reuse ;  /* 0x000000011515b824 */ /* 0x100fe400078e0a00 */
[----:B------:R-:W-:Y:S01]  /*0f20*/  IMAD R29, R0, R10, R29 ;  /* 0x0000000a001d7224 */ /* 0x000fe200078e021d */
[----:B------:R-:W-:Y:S01]  /*0f30*/  LOP3.LUT R10, R8, 0x38, RZ, 0xfc, !PT ;  /* 0x00000038080a7812 */ /* 0x000fe200078efcff */
[C---:B------:R-:W-:Y:S01]  /*0f40*/  VIADD R14, R3.reuse, 0x3c ;  /* 0x0000003c030e7836 */ /* 0x040fe20000000000 */
[C---:B------:R-:W-:Y:S01]  /*0f50*/  ISETP.GT.U32.AND P3, PT, R0.reuse, R21, PT ;  /* 0x000000150000720c */ /* 0x040fe20003f64070 */
[----:B------:R-:W-:Y:S01]  /*0f60*/  VIADD R16, R3, 0x1c ;  /* 0x0000001c03107836 */ /* 0x000fe20000000000 */
[----:B------:R-:W-:Y:S01]  /*0f70*/  IABS R33, R10 ;  /* 0x0000000a00217213 */ /* 0x000fe20000000000 */
[--C-:B------:R-:W-:Y:S01]  /*0f80*/  @!P6 IMAD.IADD R23, R23, 0x1, -R0.reuse ;  /* 0x000000011717e824 */ /* 0x100fe200078e0a00 */
[C---:B------:R-:W-:Y:S01]  /*0f90*/  ISETP.GT.U32.AND P6, PT, R0.reuse, R27, PT ;  /* 0x0000001b0000720c */ /* 0x040fe20003fc4070 */
[----:B------:R-:W-:Y:S01]  /*0fa0*/  @!P2 IMAD.IADD R25, R25, 0x1, -R0 ;  /* 0x000000011919a824 */ /* 0x000fe200078e0a00 */
[----:B------:R-:W-:Y:S01]  /*0fb0*/  ISETP.GT.U32.AND P2, PT, R0, R29, PT ;  /* 0x0000001d0000720c */ /* 0x000fe20003f44070 */
[----:B------:R-:W-:Y:S01]  /*0fc0*/  @!P1 IMAD.MOV R11, RZ, RZ, -R11 ;  /* 0x000000ffff0b9224 */ /* 0x000fe200078e0a0b */
[----:B------:R-:W-:Y:S01]  /*0fd0*/  IABS R35, R14 ;  /* 0x0000000e00237213 */ /* 0x000fe20000000000 */
[----:B------:R-:W-:Y:S01]  /*0fe0*/  @!P5 IMAD.MOV R15, RZ, RZ, -R15 ;  /* 0x000000ffff0fd224 */ /* 0x000fe200078e0a0f */
[----:B------:R-:W-:Y:S01]  /*0ff0*/  IABS R19, R16 ;  /* 0x0000001000137213 */ /* 0x000fe20000000000 */
[----:B------:R-:W-:Y:S01]  /*1000*/  IMAD.HI.U32 R12, R6, R31, RZ ;  /* 0x0000001f060c7227 */ /* 0x000fe200078e00ff */
[----:B------:R-:W-:-:S03]  /*1010*/  ISETP.GT.U32.AND P1, PT, R0, R23, PT ;  /* 0x000000170000720c */ /* 0x000fc60003f24070 */
[--C-:B------:R-:W-:Y:S01]  /*1020*/  @!P3 IMAD.IADD R21, R21, 0x1, -R0.reuse ;  /* 0x000000011515b824 */ /* 0x100fe200078e0a00 */
[----:B------:R-:W-:Y:S01]  /*1030*/  ISETP.GE.AND P3, PT, R8, RZ, PT ;  /* 0x000000ff0800720c */ /* 0x000fe20003f66270 */
[--C-:B------:R-:W-:Y:S01]  /*1040*/  @!P6 IMAD.IADD R27, R27, 0x1, -R0.reuse ;  /* 0x000000011b1be824 */ /* 0x100fe200078e0a00 */
[C---:B------:R-:W-:Y:S01]  /*1050*/  ISETP.GT.U32.AND P6, PT, R0.reuse, R5, PT ;  /* 0x000000050000720c */ /* 0x040fe20003fc4070 */
[----:B------:R-:W-:Y:S01]  /*1060*/  @!P2 IMAD.IADD R29, R29, 0x1, -R0 ;  /* 0x000000011d1da824 */ /* 0x000fe200078e0a00 */
[----:B------:R-:W-:Y:S01]  /*1070*/  ISETP.GT.U32.AND P2, PT, R0, R25, PT ;  /* 0x000000190000720c */ /* 0x000fe20003f44070 */
[----:B------:R-:W-:-:S03]  /*1080*/  IMAD.HI.U32 R8, R6, R35, RZ ;  /* 0x0000002306087227 */ /* 0x000fc600078e00ff */
[----:B------:R-:W-:Y:S01]  /*1090*/  ISETP.GT.U32.AND P5, PT, R0, R29, PT ;  /* 0x0000001d0000720c */ /* 0x000fe20003fa4070 */
[----:B------:R-:W-:-:S04]  /*10a0*/  IMAD.HI.U32 R3, R6, R19, RZ ;  /* 0x0000001306037227 */ /* 0x000fc800078e00ff */
[----:B------:R-:W-:Y:S02]  /*10b0*/  IMAD.MOV R8, RZ, RZ, -R8 ;  /* 0x000000ffff087224 */ /* 0x000fe400078e0a08 */
[----:B------:R-:W-:Y:S02]  /*10c0*/  @!P6 IMAD.IADD R5, R5, 0x1, -R0 ;  /* 0x000000010505e824 */ /* 0x000fe400078e0a00 */
[----:B------:R-:W-:-:S04]  /*10d0*/  IMAD.HI.U32 R6, R6, R33, RZ ;  /* 0x0000002106067227 */ /* 0x000fc800078e00ff */
[----:B------:R-:W-:Y:S01]  /*10e0*/  @!P0 IMAD.MOV R13, RZ, RZ, -R13 ;  /* 0x000000ffff0d8224 */ /* 0x000fe200078e0a0d */
[C---:B------:R-:W-:Y:S01]  /*10f0*/  ISETP.GT.U32.AND P0, PT, R0.reuse, R27, PT ;  /* 0x0000001b0000720c */ /* 0x040fe20003f04070 */
[----:B------:R-:W-:Y:S01]  /*1100*/  @!P4 IMAD.MOV R17, RZ, RZ, -R17 ;  /* 0x000000ffff11c224 */ /* 0x000fe200078e0a11 */
[C---:B------:R-:W-:Y:S01]  /*1110*/  ISETP.GT.U32.AND P4, PT, R0.reuse, R5, PT ;  /* 0x000000050000720c */ /* 0x040fe20003f84070 */
[----:B------:R-:W-:Y:S02]  /*1120*/  IMAD.MOV R12, RZ, RZ, -R12 ;  /* 0x000000ffff0c7224 */ /* 0x000fe400078e0a0c */
[----:B------:R-:W-:Y:S02]  /*1130*/  IMAD.MOV R3, RZ, RZ, -R3 ;  /* 0x000000ffff037224 */ /* 0x000fe400078e0a03 */
[----:B------:R-:W-:Y:S02]  /*1140*/  IMAD R35, R0, R8, R35 ;  /* 0x0000000800237224 */ /* 0x000fe400078e0223 */
[----:B------:R-:W-:-:S02]  /*1150*/  IMAD.MOV R6, RZ, RZ, -R6 ;  /* 0x000000ffff067224 */ /* 0x000fc400078e0a06 */
[C---:B------:R-:W-:Y:S02]  /*1160*/  IMAD R31, R0.reuse, R12, R31 ;  /* 0x0000000c001f7224 */ /* 0x040fe400078e021f */
[C---:B------:R-:W-:Y:S02]  /*1170*/  IMAD R19, R0.reuse, R3, R19 ;  /* 0x0000000300137224 */ /* 0x040fe400078e0213 */
[C---:B------:R-:W-:Y:S01]  /*1180*/  IMAD R33, R0.reuse, R6, R33 ;  /* 0x0000000600217224 */ /* 0x040fe200078e0221 */
[C---:B------:R-:W-:Y:S01]  /*1190*/  ISETP.GT.U32.AND P6, PT, R0.reuse, R31, PT ;  /* 0x0000001f0000720c */ /* 0x040fe20003fc4070 */
[--C-:B------:R-:W-:Y:S01]  /*11a0*/  @!P1 IMAD.IADD R23, R23, 0x1, -R0.reuse ;  /* 0x0000000117179824 */ /* 0x100fe200078e0a00 */
[C---:B------:R-:W-:Y:S01]  /*11b0*/  ISETP.GT.U32.AND P1, PT, R0.reuse, R35, PT ;  /* 0x000000230000720c */ /* 0x040fe20003f24070 */
[--C-:B------:R-:W-:Y:S01]  /*11c0*/  @!P2 IMAD.IADD R25, R25, 0x1, -R0.reuse ;  /* 0x000000011919a824 */ /* 0x100fe200078e0a00 */
[C---:B------:R-:W-:Y:S01]  /*11d0*/  ISETP.GT.U32.AND P2, PT, R0.reuse, R19, PT ;  /* 0x000000130000720c */ /* 0x040fe20003f44070 */
[--C-:B------:R-:W-:Y:S01]  /*11e0*/  @!P5 IMAD.IADD R29, R29, 0x1, -R0.reuse ;  /* 0x000000011d1dd824 */ /* 0x100fe200078e0a00 */
[----:B------:R-:W-:Y:S01]  /*11f0*/  ISETP.GT.U32.AND P5, PT, R0, R33, PT ;  /* 0x000000210000720c */ /* 0x000fe20003fa4070 */
[--C-:B------:R-:W-:Y:S01]  /*1200*/  @!P0 IMAD.IADD R27, R27, 0x1, -R0.reuse ;  /* 0x000000011b1b8824 */ /* 0x100fe200078e0a00 */
[----:B------:R-:W-:Y:S01]  /*1210*/  ISETP.GE.AND P0, PT, R18, RZ, PT ;  /* 0x000000ff1200720c */ /* 0x000fe20003f06270 */
[--C-:B------:R-:W-:Y:S01]  /*1220*/  @!P4 IMAD.IADD R5, R5, 0x1, -R0.reuse ;  /* 0x000000010505c824 */ /* 0x100fe200078e0a00 */
[----:B------:R-:W-:Y:S01]  /*1230*/  ISETP.GE.AND P4, PT, R22, RZ, PT ;  /* 0x000000ff1600720c */ /* 0x000fe20003f86270 */
[----:B------:R-:W-:Y:S01]  /*1240*/  VIADD R83, R68, UR4 ;  /* 0x0000000444537c36 */ /* 0x000fe20008000000 */
[----:B------:R-:W-:Y:S01]  /*1250*/  UMOV UR4, 0x400 ;  /* 0x0000040000047882 */ /* 0x000fe20000000000 */
[--C-:B------:R-:W-:Y:S01]  /*1260*/  @!P6 IMAD.IADD R31, R31, 0x1, -R0.reuse ;  /* 0x000000011f1fe824 */ /* 0x100fe200078e0a00 */
[----:B------:R-:W-:Y:S01]  /*1270*/  ISETP.GE.AND P6, PT, R20, RZ, PT ;  /* 0x000000ff1400720c */ /* 0x000fe20003fc6270 */
[--C-:B------:R-:W-:Y:S01]  /*1280*/  @!P1 IMAD.IADD R35, R35, 0x1, -R0.reuse ;  /* 0x0000000123239824 */ /* 0x100fe200078e0a00 */
[----:B------:R-:W-:Y:S01]  /*1290*/  IABS R3, R83 ;  /* 0x0000005300037213 */ /* 0x000fe20000000000 */
[--C-:B------:R-:W-:Y:S01]  /*12a0*/  @!P2 IMAD.IADD R19, R19, 0x1, -R0.reuse ;  /* 0x000000011313a824 */ /* 0x100fe200078e0a00 */
[----:B------:R-:W-:Y:S01]  /*12b0*/  ISETP.GE.AND P1, PT, R24, RZ, PT ;  /* 0x000000ff1800720c */ /* 0x000fe20003f26270 */
[----:B------:R-:W-:Y:S01]  /*12c0*/  @!P5 IMAD.IADD R33, R33, 0x1, -R0 ;  /* 0x000000012121d824 */ /* 0x000fe200078e0a00 */
[----:B------:R-:W-:Y:S01]  /*12d0*/  ISETP.GT.U32.AND P5, PT, R0, R35, PT ;  /* 0x000000230000720c */ /* 0x000fe20003fa4070 */
[----:B------:R-:W-:Y:S01]  /*12e0*/  IMAD.HI.U32 R4, R4, R3, RZ ;  /* 0x0000000304047227 */ /* 0x000fe200078e00ff */
[----:B------:R-:W-:Y:S01]  /*12f0*/  ISETP.GE.AND P2, PT, R26, RZ, PT ;  /* 0x000000ff1a00720c */ /* 0x000fe20003f46270 */
[----:B------:R-:W-:-:S02]  /*1300*/  ULEA UR7, UR7, UR4, 0x18 ;  /* 0x0000000407077291 */ /* 0x000fc4000f8ec03f */
[----:B------:R-:W-:Y:S01]  /*1310*/  @!P0 IMAD.MOV R21, RZ, RZ, -R21 ;  /* 0x000000ffff158224 */ /* 0x000fe200078e0a15 */
[C---:B------:R-:W-:Y:S01]  /*1320*/  ISETP.GT.U32.AND P0, PT, R0.reuse, R31, PT ;  /* 0x0000001f0000720c */ /* 0x040fe20003f04070 */
[----:B------:R-:W-:Y:S01]  /*1330*/  @!P4 IMAD.MOV R25, RZ, RZ, -R25 ;  /* 0x000000ffff19c224 */ /* 0x000fe200078e0a19 */
[C---:B------:R-:W-:Y:S01]  /*1340*/  ISETP.GT.U32.AND P4, PT, R0.reuse, R19, PT ;  /* 0x000000130000720c */ /* 0x040fe20003f84070 */
[----:B------:R-:W-:Y:S02]  /*1350*/  IMAD.MOV R4, RZ, RZ, -R4 ;  /* 0x000000ffff047224 */ /* 0x000fe400078e0a04 */
[----:B------:R-:W-:Y:S01]  /*1360*/  @!P6 IMAD.MOV R23, RZ, RZ, -R23 ;  /* 0x000000ffff17e224 */ /* 0x000fe200078e0a17 */
[----:B------:R-:W-:Y:S01]  /*1370*/  ISETP.GT.U32.AND P6, PT, R0, R33, PT ;  /* 0x000000210000720c */ /* 0x000fe20003fc4070 */
[----:B------:R-:W-:Y:S01]  /*1380*/  IMAD R3, R2, R4, R3 ;  /* 0x0000000402037224 */ /* 0x000fe200078e0203 */
[----:B------:R-:W-:Y:S01]  /*1390*/  LOP3.LUT R4, RZ, R95, RZ, 0x33, !PT ;  /* 0x0000005fff047212 */ /* 0x000fe200078e33ff */
[----:B------:R-:W-:-:S02]  /*13a0*/  @!P5 IMAD.IADD R35, R35, 0x1, -R0 ;  /* 0x000000012323d824 */ /* 0x000fc400078e0a00 */
[----:B------:R-:W-:Y:S01]  /*13b0*/  @!P1 IMAD.MOV R27, RZ, RZ, -R27 ;  /* 0x000000ffff1b9224 */ /* 0x000fe200078e0a1b */
[----:B------:R-:W-:Y:S01]  /*13c0*/  ISETP.GT.U32.AND P5, PT, R2, R3, PT ;  /* 0x000000030200720c */ /* 0x000fe20003fa4070 */
[--C-:B------:R-:W-:Y:S01]  /*13d0*/  @!P0 IMAD.IADD R31, R31, 0x1, -R0.reuse ;  /* 0x000000011f1f8824 */ /* 0x100fe200078e0a00 */
[----:B------:R-:W-:Y:S01]  /*13e0*/  ISETP.GE.AND P1, PT, R28, RZ, PT ;  /* 0x000000ff1c00720c */ /* 0x000fe20003f26270 */
[----:B------:R-:W-:Y:S01]  /*13f0*/  @!P3 IMAD.MOV R5, RZ, RZ, -R5 ;  /* 0x000000ffff05b224 */ /* 0x000fe200078e0a05 */
[----:B------:R-:W-:Y:S01]  /*1400*/  ISETP.GE.AND P0, PT, R16, RZ, PT ;  /* 0x000000ff1000720c */ /* 0x000fe20003f06270 */
[--C-:B------:R-:W-:Y:S01]  /*1410*/  @!P4 IMAD.IADD R19, R19, 0x1, -R0.reuse ;  /* 0x000000011313c824 */ /* 0x100fe200078e0a00 */
[----:B------:R-:W-:Y:S01]  /*1420*/  ISETP.GE.AND P3, PT, R10, RZ, PT ;  /* 0x000000ff0a00720c */ /* 0x000fe20003f66270 */
[----:B------:R-:W-:Y:S01]  /*1430*/  @!P6 IMAD.IADD R33, R33, 0x1, -R0 ;  /* 0x000000012121e824 */ /* 0x000fe200078e0a00 */
[----:B------:R-:W-:Y:S01]  /*1440*/  ISETP.GE.AND P4, PT, R14, RZ, PT ;  /* 0x000000ff0e00720c */ /* 0x000fe20003f86270 */
[----:B------:R-:W-:Y:S01]  /*1450*/  @!P2 IMAD.MOV R29, RZ, RZ, -R29 ;  /* 0x000000ffff1da224 */ /* 0x000fe200078e0a1d */
[----:B------:R-:W-:Y:S01]  /*1460*/  ISETP.NE.AND P2, PT, R95, RZ, PT ;  /* 0x000000ff5f00720c */ /* 0x000fe20003f45270 */
[----:B------:R-:W-:Y:S01]  /*1470*/  IMAD.SHL.U32 R22, R131, 0x4, RZ ;  /* 0x0000000483167824 */ /* 0x000fe200078e00ff */
[----:B------:R-:W-:Y:S01]  /*1480*/  ISETP.GT.AND P6, PT, R91, 0x1f, PT ;  /* 0x0000001f5b00780c */ /* 0x000fe20003fc4270 */
[--C-:B------:R-:W-:Y:S01]  /*1490*/  @!P5 IMAD.IADD R3, R3, 0x1, -R2.reuse ;  /* 0x000000010303d824 */ /* 0x100fe200078e0a02 */
[C---:B------:R-:W-:Y:S01]  /*14a0*/  SEL R92, R4.reuse, R5, !P2 ;  /* 0x00000005045c7207 */ /* 0x040fe20005000000 */
[----:B------:R-:W-:Y:S01]  /*14b0*/  @!P1 IMAD.MOV R31, RZ, RZ, -R31 ;  /* 0x000000ffff1f9224 */ /* 0x000fe200078e0a1f */
[----:B------:R-:W-:Y:S01]  /*14c0*/  SEL R93, R4, R7, !P2 ;  /* 0x00000007045d7207 */ /* 0x000fe20005000000 */
[----:B------:R-:W-:Y:S01]  /*14d0*/  @!P0 IMAD.MOV R19, RZ, RZ, -R19 ;  /* 0x000000ffff138224 */ /* 0x000fe200078e0a13 */
[----:B------:R-:W-:Y:S01]  /*14e0*/  ISETP.GT.U32.AND P0, PT, R2, R3, PT ;  /* 0x000000030200720c */ /* 0x000fe20003f04070 */
[----:B------:R-:W-:Y:S01]  /*14f0*/  @!P3 IMAD.MOV R33, RZ, RZ, -R33 ;  /* 0x000000ffff21b224 */ /* 0x000fe200078e0a21 */
[C---:B------:R-:W-:Y:S01]  /*1500*/  SEL R98, R4.reuse, R9, !P2 ;  /* 0x0000000904627207 */ /* 0x040fe20005000000 */
[----:B------:R-:W-:Y:S01]  /*1510*/  @!P4 IMAD.MOV R35, RZ, RZ, -R35 ;  /* 0x000000ffff23c224 */ /* 0x000fe200078e0a23 */
[C---:B------:R-:W-:Y:S01]  /*1520*/  SEL R99, R4.reuse, R11, !P2 ;  /* 0x0000000b04637207 */ /* 0x040fe20005000000 */
[----:B------:R-:W-:Y:S01]  /*1530*/  IMAD.SHL.U32 R20, R129, 0x4, RZ ;  /* 0x0000000481147824 */ /* 0x000fe200078e00ff */
[----:B------:R-:W-:Y:S01]  /*1540*/  SEL R100, R4, R13, !P2 ;  /* 0x0000000d04647207 */ /* 0x000fe20005000000 */
[----:B------:R-:W-:Y:S01]  /*1550*/  IMAD R92, R92, UR5, RZ ;  /* 0x000000055c5c7c24 */ /* 0x000fe2000f8e02ff */
[C---:B------:R-:W-:Y:S01]  /*1560*/  SEL R101, R4.reuse, R15, !P2 ;  /* 0x0000000f04657207 */ /* 0x040fe20005000000 */
[----:B------:R-:W-:Y:S01]  /*1570*/  IMAD R93, R93, UR5, RZ ;  /* 0x000000055d5d7c24 */ /* 0x000fe2000f8e02ff */
[----:B------:R-:W-:Y:S01]  /*1580*/  SEL R116, R4, R17, !P2 ;  /* 0x0000001104747207 */ /* 0x000fe20005000000 */
[----:B------:R-:W-:Y:S01]  /*1590*/  IMAD R98, R98, UR5, RZ ;  /* 0x0000000562627c24 */ /* 0x000fe2000f8e02ff */
[C---:B------:R-:W-:Y:S01]  /*15a0*/  SEL R117, R4.reuse, R19, !P2 ;  /* 0x0000001304757207 */ /* 0x040fe20005000000 */
[----:B------:R-:W-:Y:S01]  /*15b0*/  @!P0 IMAD.IADD R3, R3, 0x1, -R2 ;  /* 0x0000000103038824 */ /* 0x000fe200078e0a02 */
[C---:B------:R-:W-:Y:S01]  /*15c0*/  SEL R118, R4.reuse, R21, !P2 ;  /* 0x0000001504767207 */ /* 0x040fe20005000000 */
[----:B------:R-:W-:Y:S01]  /*15d0*/  IMAD R99, R99, UR5, RZ ;  /* 0x0000000563637c24 */ /* 0x000fe2000f8e02ff */
[----:B------:R-:W-:Y:S01]  /*15e0*/  SEL R119, R4, R23, !P2 ;  /* 0x0000001704777207 */ /* 0x000fe20005000000 */
[----:B------:R-:W-:Y:S01]  /*15f0*/  IMAD R100, R100, UR5, RZ ;  /* 0x0000000564647c24 */ /* 0x000fe2000f8e02ff */
        /* <DEDUP_REMOVED lines=12> */
[----:B------:R-:W-:Y:S01]  /*16c0*/  ISETP.GE.AND P2, PT, R83, RZ, PT ;  /* 0x000000ff5300720c */ /* 0x000fe20003f46270 */
[----:B------:R-:W-:Y:S01]  /*16d0*/  IMAD R121, R121, UR5, RZ ;  /* 0x0000000579797c24 */ /* 0x000fe2000f8e02ff */
[----:B------:R-:W-:Y:S01]  /*16e0*/  ISETP.NE.AND P1, PT, R94, RZ, PT ;  /* 0x000000ff5e00720c */ /* 0x000fe20003f25270 */
[----:B------:R-:W-:Y:S01]  /*16f0*/  IMAD R122, R122, UR5, RZ ;  /* 0x000000057a7a7c24 */ /* 0x000fe2000f8e02ff */
[-C--:B------:R-:W-:Y:S01]  /*1700*/  ISETP.GE.AND P5, PT, R79, R134.reuse, PT ;  /* 0x000000864f00720c */ /* 0x080fe20003fa6270 */
[----:B------:R-:W-:Y:S01]  /*1710*/  IMAD R123, R123, UR5, RZ ;  /* 0x000000057b7b7c24 */ /* 0x000fe2000f8e02ff */
[----:B------:R-:W-:Y:S01]  /*1720*/  SEL R0, RZ, 0x4, !P6 ;  /* 0x00000004ff007807 */ /* 0x000fe20007000000 */
[----:B------:R-:W-:Y:S01]  /*1730*/  IMAD.SHL.U32 R16, R85, 0x10, RZ ;  /* 0x0000001055107824 */ /* 0x000fe200078e00ff */
[-C--:B------:R-:W-:Y:S01]  /*1740*/  ISETP.GE.AND P0, PT, R81, R134.reuse, PT ;  /* 0x000000865100720c */ /* 0x080fe20003f06270 */
[----:B------:R-:W-:Y:S01]  /*1750*/  IMAD R124, R124, UR5, RZ ;  /* 0x000000057c7c7c24 */ /* 0x000fe2000f8e02ff */
[----:B------:R-:W-:Y:S01]  /*1760*/  SEL R2, R0, RZ, !P5 ;  /* 0x000000ff00027207 */ /* 0x000fe20006800000 */
[----:B------:R-:W-:Y:S01]  /*1770*/  IMAD R125, R125, UR5, RZ ;  /* 0x000000057d7d7c24 */ /* 0x000fe2000f8e02ff */
[----:B------:R-:W-:Y:S01]  /*1780*/  ISETP.GE.AND P3, PT, R71, R134, PT ;  /* 0x000000864700720c */ /* 0x000fe20003f66270 */
[----:B------:R-:W-:Y:S01]  /*1790*/  @!P2 IMAD.MOV R3, RZ, RZ, -R3 ;  /* 0x000000ffff03a224 */ /* 0x000fe200078e0a03 */
[----:B------:R-:W-:Y:S01]  /*17a0*/  ISETP.NE.U32.AND P6, PT, R2, RZ, PT ;  /* 0x000000ff0200720c */ /* 0x000fe20003fc5070 */
[----:B------:R-:W-:Y:S01]  /*17b0*/  IMAD.SHL.U32 R18, R127, 0x4, RZ ;  /* 0x000000047f127824 */ /* 0x000fe200078e00ff */
[----:B------:R-:W-:Y:S01]  /*17c0*/  @!P1 LOP3.LUT R3, RZ, R94, RZ, 0x33, !PT ;  /* 0x0000005eff039212 */ /* 0x000fe200078e33ff */
[----:B------:R-:W-:Y:S01]  /*17d0*/  VIADD R165, R70, UR7 ;  /* 0x0000000746a57c36 */ /* 0x000fe20008000000 */
[----:B------:R-:W-:-:S02]  /*17e0*/  SEL R4, R0, RZ, !P0 ;  /* 0x000000ff00047207 */ /* 0x000fc40004000000 */
[----:B------:R-:W-:Y:S01]  /*17f0*/  SEL R2, R0, RZ, !P3 ;  /* 0x000000ff00027207 */ /* 0x000fe20005800000 */
[----:B------:R-:W-:Y:S01]  /*1800*/  IMAD R135, R3, R135, RZ ;  /* 0x0000008703877224 */ /* 0x000fe200078e02ff */
[-C--:B------:R-:W-:Y:S01]  /*1810*/  ISETP.GE.AND P4, PT, R66, R134.reuse, PT ;  /* 0x000000864200720c */ /* 0x080fe20003f86270 */
[----:B------:R-:W-:Y:S01]  /*1820*/  IMAD R3, R96, 0x2, R129 ;  /* 0x0000000260037824 */ /* 0x000fe200078e0281 */
[----:B------:R-:W-:Y:S01]  /*1830*/  ISETP.GE.AND P3, PT, R65, R134, PT ;  /* 0x000000864100720c */ /* 0x000fe20003f66270 */
[----:B------:R-:W-:Y:S01]  /*1840*/  IMAD.SHL.U32 R90, R135, 0x4, RZ ;  /* 0x00000004875a7824 */ /* 0x000fe200078e00ff */
[----:B------:R-:W-:Y:S01]  /*1850*/  ISETP.NE.U32.AND P0, PT, R4, RZ, PT ;  /* 0x000000ff0400720c */ /* 0x000fe20003f05070 */
[----:B------:R-:W-:Y:S01]  /*1860*/  IMAD R5, R96, 0x2, R3 ;  /* 0x0000000260057824 */ /* 0x000fe200078e0203 */
[----:B------:R-:W-:Y:S02]  /*1870*/  ISETP.NE.U32.AND P2, PT, R2, RZ, PT ;  /* 0x000000ff0200720c */ /* 0x000fe40003f45070 */
[----:B------:R-:W-:Y:S01]  /*1880*/  SEL R4, R0, RZ, !P4 ;  /* 0x000000ff00047207 */ /* 0x000fe20006000000 */
[----:B------:R-:W-:Y:S01]  /*1890*/  IMAD R7, R96, 0x2, R5 ;  /* 0x0000000260077824 */ /* 0x000fe200078e0205 */
[----:B------:R-:W-:-:S02]  /*18a0*/  SEL R2, R0, RZ, !P3 ;  /* 0x000000ff00027207 */ /* 0x000fc40005800000 */
[----:B------:R-:W-:Y:S02]  /*18b0*/  IADD3 R48, P3, R90, UR8, RZ ;  /* 0x000000085a307c10 */ /* 0x000fe4000ff7e0ff */
[----:B------:R-:W-:Y:S02]  /*18c0*/  ISETP.NE.U32.AND P1, PT, R4, RZ, PT ;  /* 0x000000ff0400720c */ /* 0x000fe40003f25070 */
[----:B------:R-:W-:Y:S02]  /*18d0*/  LEA.HI.X.SX32 R4, R135, UR9, 0x2, P3 ;  /* 0x0000000987047c11 */ /* 0x000fe400098f16ff */
[C---:B------:R-:W-:Y:S02]  /*18e0*/  LEA R102, P3, R3.reuse, R48, 0x2 ;  /* 0x0000003003667211 */ /* 0x040fe400078610ff */
[----:B------:R-:W-:Y:S01]  /*18f0*/  ISETP.NE.U32.AND P5, PT, R2, RZ, PT ;  /* 0x000000ff0200720c */ /* 0x000fe20003fa5070 */
[----:B------:R-:W-:Y:S01]  /*1900*/  IMAD R2, R96, 0x2, R7 ;  /* 0x0000000260027824 */ /* 0x000fe200078e0207 */
[----:B------:R-:W-:-:S02]  /*1910*/  LEA.HI.X.SX32 R103, R3, R4, 0x2, P3 ;  /* 0x0000000403677211 */ /* 0x000fc400018f16ff */
[-C--:B------:R-:W-:Y:S02]  /*1920*/  LEA R106, P3, R7, R48.reuse, 0x2 ;  /* 0x00000030076a7211 */ /* 0x080fe400078610ff */
[----:B------:R-:W-:Y:S02]  /*1930*/  LEA R104, P4, R5, R48, 0x2 ;  /* 0x0000003005687211 */ /* 0x000fe400078810ff */
[----:B------:R-:W-:Y:S02]  /*1940*/  LEA.HI.X.SX32 R107, R7, R4, 0x2, P3 ;  /* 0x00000004076b7211 */ /* 0x000fe400018f16ff */
[----:B------:R-:W-:Y:S02]  /*1950*/  LEA R114, P3, R77, R48, 0x2 ;  /* 0x000000304d727211 */ /* 0x000fe400078610ff */
[-C--:B------:R-:W-:Y:S02]  /*1960*/  LEA.HI.X.SX32 R105, R5, R4.reuse, 0x2, P4 ;  /* 0x0000000405697211 */ /* 0x080fe400020f16ff */
[----:B------:R-:W-:-:S02]  /*1970*/  LEA.HI.X.SX32 R115, R77, R4, 0x2, P3 ;  /* 0x000000044d737211 */ /* 0x000fc400018f16ff */
[CC--:B------:R-:W-:Y:S02]  /*1980*/  LEA R150, P3, R73.reuse, R48.reuse, 0x2 ;  /* 0x0000003049967211 */ /* 0x0c0fe400078610ff */
[C---:B------:R-:W-:Y:S02]  /*1990*/  LEA R24, P4, R2.reuse, R48, 0x2 ;  /* 0x0000003002187211 */ /* 0x040fe400078810ff */
[----:B------:R-:W-:Y:S02]  /*19a0*/  LEA.HI.X.SX32 R151, R73, R4, 0x2, P3 ;  /* 0x0000000449977211 */ /* 0x000fe400018f16ff */
[C---:B------:R-:W-:Y:S02]  /*19b0*/  LEA R146, P3, R67.reuse, R48, 0x2 ;  /* 0x0000003043927211 */ /* 0x040fe400078610ff */
[-C--:B------:R-:W-:Y:S02]  /*19c0*/  LEA.HI.X.SX32 R25, R2, R4.reuse, 0x2, P4 ;  /* 0x0000000402197211 */ /* 0x080fe400020f16ff */
[----:B------:R-:W-:-:S02]  /*19d0*/  LEA.HI.X.SX32 R147, R67, R4, 0x2, P3 ;  /* 0x0000000443937211 */ /* 0x000fc400018f16ff */
[-C--:B------:R-:W-:Y:S02]  /*19e0*/  IADD3 R142, P3, R60, R48.reuse, RZ ;  /* 0x000000303c8e7210 */ /* 0x080fe40007f7e0ff */
[----:B------:R-:W-:Y:S02]  /*19f0*/  LEA R152, P4, R75, R48, 0x2 ;  /* 0x000000304b987211 */ /* 0x000fe400078810ff */
[----:B------:R-:W-:Y:S02]  /*1a00*/  LEA.HI.X.SX32 R143, R137, R4, 0x2, P3 ;  /* 0x00000004898f7211 */ /* 0x000fe400018f16ff */
[----:B------:R-:W-:Y:S02]  /*1a10*/  IADD3 R140, P3, R58, R48, RZ ;  /* 0x000000303a8c7210 */ /* 0x000fe40007f7e0ff */
[----:B------:R-:W-:Y:S02]  /*1a20*/  LEA.HI.X.SX32 R153, R75, R4, 0x2, P4 ;  /* 0x000000044b997211 */ /* 0x000fe400020f16ff */
[----:B------:R-:W-:-:S02]  /*1a30*/  LEA R148, P4, R69, R48, 0x2 ;  /* 0x0000003045947211 */ /* 0x000fc400078810ff */
[----:B------:R-:W-:Y:S02]  /*1a40*/  LEA.HI.X.SX32 R141, R80, R4, 0x2, P3 ;  /* 0x00000004508d7211 */ /* 0x000fe400018f16ff */
[----:B------:R-:W-:Y:S02]  /*1a50*/  IADD3 R108, P3, R56, R48, RZ ;  /* 0x00000030386c7210 */ /* 0x000fe40007f7e0ff */
[----:B------:R-:W-:Y:S02]  /*1a60*/  LEA.HI.X.SX32 R149, R69, R4, 0x2, P4 ;  /* 0x0000000445957211 */ /* 0x000fe400020f16ff */
[----:B------:R-:W-:Y:S02]  /*1a70*/  IADD3 R144, P4, R61, R48, RZ ;  /* 0x000000303d907210 */ /* 0x000fe40007f9e0ff */
[----:B------:R-:W-:Y:S02]  /*1a80*/  LEA.HI.X.SX32 R109, R133, R4, 0x2, P3 ;  /* 0x00000004856d7211 */ /* 0x000fe400018f16ff */
[----:B------:R-:W-:-:S02]  /*1a90*/  IADD3 R110, P3, R22, R48, RZ ;  /* 0x00000030166e7210 */ /* 0x000fc40007f7e0ff */
[-C--:B------:R-:W-:Y:S02]  /*1aa0*/  LEA.HI.X.SX32 R145, R139, R4.reuse, 0x2, P4 ;  /* 0x000000048b917211 */ /* 0x080fe400020f16ff */
[----:B------:R-:W-:Y:S02]  /*1ab0*/  IADD3 R32, P4, R62, UR10, RZ ;  /* 0x0000000a3e207c10 */ /* 0x000fe4000ff9e0ff */
[----:B------:R-:W-:Y:S02]  /*1ac0*/  LEA.HI.X.SX32 R111, R131, R4, 0x2, P3 ;  /* 0x00000004836f7211 */ /* 0x000fe400018f16ff */
[----:B------:R-:W-:Y:S02]  /*1ad0*/  IADD3 R112, P3, R20, R48, RZ ;  /* 0x0000003014707210 */ /* 0x000fe40007f7e0ff */
[----:B------:R-:W-:Y:S02]  /*1ae0*/  LEA.HI.X.SX32 R2, R126, UR11, 0x2, P4 ;  /* 0x0000000b7e027c11 */ /* 0x000fe4000a0f16ff */
[----:B------:R-:W-:-:S02]  /*1af0*/  LEA R88, P4, R92, R32, 0x2 ;  /* 0x000000205c587211 */ /* 0x000fc400078810ff */
[----:B------:R-:W-:Y:S02]  /*1b00*/  LEA.HI.X.SX32 R113, R129, R4, 0x2, P3 ;  /* 0x0000000481717211 */ /* 0x000fe400018f16ff */
[C---:B------:R-:W-:Y:S02]  /*1b10*/  LEA R28, P3, R93.reuse, R32, 0x2 ;  /* 0x000000205d1c7211 */ /* 0x040fe400078610ff */
[----:B------:R-:W-:Y:S02]  /*1b20*/  LEA.HI.X.SX32 R89, R92, R2, 0x2, P4 ;  /* 0x000000025c597211 */ /* 0x000fe400020f16ff */
[----:B------:R-:W-:Y:S02]  /*1b30*/  LEA R86, P4, R98, R32, 0x2 ;  /* 0x0000002062567211 */ /* 0x000fe400078810ff */
[----:B------:R-:W-:Y:S02]  /*1b40*/  LEA.HI.X.SX32 R29, R93, R2, 0x2, P3 ;  /* 0x000000025d1d7211 */ /* 0x000fe400018f16ff */
        /* <DEDUP_REMOVED lines=18> */
[----:B------:R-:W-:-:S02]  /*1c70*/  SHF.R.U32.HI R9, RZ, 0x4, R64 ;  /* 0x00000004ff097819 */ /* 0x000fc40000011640 */
[----:B------:R-:W-:Y:S02]  /*1c80*/  LEA R46, P4, R122, R32, 0x2 ;  /* 0x000000207a2e7211 */ /* 0x000fe400078810ff */
[----:B------:R-:W-:Y:S01]  /*1c90*/  LEA.HI.X.SX32 R27, R121, R2, 0x2, P3 ;  /* 0x00000002791b7211 */ /* 0x000fe200018f16ff */
[----:B------:R-:W-:Y:S01]  /*1ca0*/  IMAD R9, R68, 0x80, R9 ;  /* 0x0000008044097824 */ /* 0x000fe200078e0209 */
[----:B------:R-:W-:Y:S02]  /*1cb0*/  LEA R30, P3, R123, R32, 0x2 ;  /* 0x000000207b1e7211 */ /* 0x000fe400078610ff */
[----:B------:R-:W-:Y:S02]  /*1cc0*/  LEA.HI.X.SX32 R47, R122, R2, 0x2, P4 ;  /* 0x000000027a2f7211 */ /* 0x000fe400020f16ff */
[----:B------:R-:W-:Y:S02]  /*1cd0*/  LOP3.LUT R16, R16, 0x70, RZ, 0xc0, !PT ;  /* 0x0000007010107812 */ /* 0x000fe400078ec0ff */
[----:B------:R-:W-:-:S02]  /*1ce0*/  LEA R44, P4, R124, R32, 0x2 ;  /* 0x000000207c2c7211 */ /* 0x000fc400078810ff */
[----:B------:R-:W-:Y:S01]  /*1cf0*/  LEA.HI.X.SX32 R31, R123, R2, 0x2, P3 ;  /* 0x000000027b1f7211 */ /* 0x000fe200018f16ff */
[----:B------:R-:W-:Y:S01]  /*1d00*/  IMAD.IADD R14, R16, 0x1, R9 ;  /* 0x00000001100e7824 */ /* 0x000fe200078e0209 */
[----:B------:R-:W-:Y:S02]  /*1d10*/  LEA R32, P3, R125, R32, 0x2 ;  /* 0x000000207d207211 */ /* 0x000fe400078610ff */
[----:B------:R-:W-:Y:S01]  /*1d20*/  LEA.HI.X.SX32 R45, R124, R2, 0x2, P4 ;  /* 0x000000027c2d7211 */ /* 0x000fe200020f16ff */
[----:B------:R-:W-:Y:S01]  /*1d30*/  VIADD R84, R14, UR7 ;  /* 0x000000070e547c36 */ /* 0x000fe20008000000 */
[----:B------:R-:W-:Y:S02]  /*1d40*/  ISETP.GE.AND P4, PT, R63, R134, PT ;  /* 0x000000863f00720c */ /* 0x000fe40003f86270 */
[----:B------:R-:W-:Y:S02]  /*1d50*/  LEA.HI.X.SX32 R33, R125, R2, 0x2, P3 ;  /* 0x000000027d217211 */ /* 0x000fe400018f16ff */
[----:B------:R-:W-:Y:S01]  /*1d60*/  ISETP.GE.AND P3, PT, R59, R134, PT ;  /* 0x000000863b00720c */ /* 0x000fe20003f66270 */
[----:B------:R-:W-:Y:S01]  /*1d70*/  @!PT LDS RZ, [RZ] ;  /* 0x00000000fffff984 */ /* 0x000fe20000000800 */
[----:B------:R-:W-:Y:S01]  /*1d80*/  @!PT LDS RZ, [RZ] ;  /* 0x00000000fffff984 */ /* 0x000fe20000000800 */
[----:B------:R-:W-:Y:S01]  /*1d90*/  @!PT LDS RZ, [RZ] ;  /* 0x00000000fffff984 */ /* 0x000fe20000000800 */
[----:B------:R1:W-:Y:S01]  /*1da0*/  LDGSTS.E [R84], desc[UR14][R114.64], P6 ;  /* 0x0000000072547fae */ /* 0x0003e2000b12184e */
[----:B------:R-:W-:-:S02]  /*1db0*/  SEL R2, R0, RZ, !P4 ;  /* 0x000000ff00027207 */ /* 0x000fc40006000000 */
[----:B------:R-:W-:Y:S01]  /*1dc0*/  IADD3 R48, P4, R18, R48, RZ ;  /* 0x0000003012307210 */ /* 0x000fe20007f9e0ff */
[----:B------:R2:W-:Y:S01]  /*1dd0*/  LDGSTS.E [R84+0x8], desc[UR14][R152.64], P5 ;  /* 0x0000800098547fae */ /* 0x0005e2000a92184e */
[----:B------:R-:W-:Y:S02]  /*1de0*/  SEL R3, R0, RZ, !P3 ;  /* 0x000000ff00037207 */ /* 0x000fe40005800000 */
[----:B------:R-:W-:Y:S02]  /*1df0*/  LOP3.LUT R23, R79, 0xa, RZ, 0xfc, !PT ;  /* 0x0000000a4f177812 */ /* 0x000fe400078efcff */
[----:B------:R-:W-:Y:S02]  /*1e00*/  LEA.HI.X.SX32 R49, R127, R4, 0x2, P4 ;  /* 0x000000047f317211 */ /* 0x000fe400020f16ff */
[----:B------:R-:W-:Y:S02]  /*1e10*/  ISETP.GE.AND P6, PT, R57, R134, PT ;  /* 0x000000863900720c */ /* 0x000fe40003fc6270 */
[----:B------:R-:W-:-:S02]  /*1e20*/  ISETP.NE.U32.AND P4, PT, R2, RZ, PT ;  /* 0x000000ff0200720c */ /* 0x000fc40003f85070 */
[----:B------:R-:W-:Y:S02]  /*1e30*/  ISETP.NE.U32.AND P3, PT, R3, RZ, PT ;  /* 0x000000ff0300720c */ /* 0x000fe40003f65070 */
[-C--:B------:R-:W-:Y:S02]  /*1e40*/  ISETP.GE.AND P5, PT, R23, R134.reuse, PT ;  /* 0x000000861700720c */ /* 0x080fe40003fa6270 */
[----:B------:R-:W-:Y:S02]  /*1e50*/  LOP3.LUT R21, R79, 0xc, RZ, 0xfc, !PT ;  /* 0x0000000c4f157812 */ /* 0x000fe400078efcff */
[----:B------:R-:W-:Y:S02]  /*1e60*/  LOP3.LUT R12, R14, 0x10, RZ, 0x3c, !PT ;  /* 0x000000100e0c7812 */ /* 0x000fe400078e3cff */
[C---:B------:R-:W-:Y:S02]  /*1e70*/  SEL R2, R0.reuse, RZ, !P6 ;  /* 0x000000ff00027207 */ /* 0x040fe40007000000 */
[----:B------:R-:W-:Y:S01]  /*1e80*/  SEL R3, R0, RZ, !P5 ;  /* 0x000000ff00037207 */ /* 0x000fe20006800000 */
[----:B------:R-:W-:Y:S01]  /*1e90*/  VIADD R82, R12, UR7 ;  /* 0x000000070c527c36 */ /* 0x000fe20008000000 */
[----:B------:R-:W-:-:S02]  /*1ea0*/  ISETP.GE.AND P6, PT, R21, R134, PT ;  /* 0x000000861500720c */ /* 0x000fc40003fc6270 */
[----:B------:R-:W-:Y:S02]  /*1eb0*/  ISETP.NE.U32.AND P5, PT, R2, RZ, PT ;  /* 0x000000ff0200720c */ /* 0x000fe40003fa5070 */
[----:B------:R-:W-:Y:S01]  /*1ec0*/  LOP3.LUT R10, R14, 0x20, RZ, 0x3c, !PT ;  /* 0x000000200e0a7812 */ /* 0x000fe200078e3cff */
[----:B------:R3:W-:Y:S01]  /*1ed0*/  LDGSTS.E [R82], desc[UR14][R150.64], P4 ;  /* 0x0000000096527fae */ /* 0x0007e2000a12184e */
[----:B------:R-:W-:Y:S02]  /*1ee0*/  SEL R2, R0, RZ, !P6 ;  /* 0x000000ff00027207 */ /* 0x000fe40007000000 */
[----:B------:R-:W-:Y:S01]  /*1ef0*/  ISETP.NE.U32.AND P6, PT, R3, RZ, PT ;  /* 0x000000ff0300720c */ /* 0x000fe20003fc5070 */
[----:B------:R4:W-:Y:S01]  /*1f00*/  LDGSTS.E [R82+0x8], desc[UR14][R148.64], P3 ;  /* 0x0000800094527fae */ /* 0x0009e2000992184e */
[----:B------:R-:W-:Y:S01]  /*1f10*/  LOP3.LUT R19, R79, 0x10, RZ, 0xfc, !PT ;  /* 0x000000104f137812 */ /* 0x000fe200078efcff */
[----:B------:R-:W-:Y:S01]  /*1f20*/  VIADD R76, R10, UR7 ;  /* 0x000000070a4c7c36 */ /* 0x000fe20008000000 */
[----:B------:R-:W-:-:S02]  /*1f30*/  ISETP.NE.U32.AND P3, PT, R2, RZ, PT ;  /* 0x000000ff0200720c */ /* 0x000fc40003f65070 */
[----:B------:R-:W-:Y:S02]  /*1f40*/  LOP3.LUT R17, R79, 0x12, RZ, 0xfc, !PT ;  /* 0x000000124f117812 */ /* 0x000fe400078efcff */
[----:B------:R-:W-:Y:S01]  /*1f50*/  LOP3.LUT R8, R14, 0x30, RZ, 0x3c, !PT ;  /* 0x000000300e087812 */ /* 0x000fe200078e3cff */
[----:B------:R5:W-:Y:S01]  /*1f60*/  LDGSTS.E [R76], desc[UR14][R146.64], P5 ;  /* 0x00000000924c7fae */ /* 0x000be2000a92184e */
[-C--:B------:R-:W-:Y:S02]  /*1f70*/  ISETP.GE.AND P4, PT, R19, R134.reuse, PT ;  /* 0x000000861300720c */ /* 0x080fe40003f86270 */
[----:B------:R-:W-:Y:S01]  /*1f80*/  ISETP.GE.AND P5, PT, R17, R134, PT ;  /* 0x000000861100720c */ /* 0x000fe20003fa6270 */
[----:B------:R-:W-:Y:S01]  /*1f90*/  VIADD R161, R8, UR7 ;  /* 0x0000000708a17c36 */ /* 0x000fe20008000000 */
[----:B------:R-:W-:Y:S01]  /*1fa0*/  SEL R3, R0, RZ, !P4 ;  /* 0x000000ff00037207 */ /* 0x000fe20006000000 */
[----:B------:R5:W-:Y:S01]  /*1fb0*/  LDGSTS.E [R76+0x8], desc[UR14][R144.64], P6 ;  /* 0x00008000904c7fae */ /* 0x000be2000b12184e */
[----:B------:R-:W-:-:S02]  /*1fc0*/  LOP3.LUT R15, R79, 0x14, RZ, 0xfc, !PT ;  /* 0x000000144f0f7812 */ /* 0x000fc400078efcff */
[----:B------:R-:W-:Y:S01]  /*1fd0*/  SEL R2, R0, RZ, !P5 ;  /* 0x000000ff00027207 */ /* 0x000fe20006800000 */
[----:B------:R5:W-:Y:S01]  /*1fe0*/  LDGSTS.E [R161], desc[UR14][R142.64], P3 ;  /* 0x000000008ea17fae */ /* 0x000be2000992184e */
[----:B------:R-:W-:Y:S02]  /*1ff0*/  ISETP.NE.U32.AND P4, PT, R3, RZ, PT ;  /* 0x000000ff0300720c */ /* 0x000fe40003f85070 */
[----:B------:R-:W-:Y:S01]  /*2000*/  LOP3.LUT R13, R79, 0x16, RZ, 0xfc, !PT ;  /* 0x000000164f0d7812 */ /* 0x000fe200078efcff */
[----:B------:R5:W-:Y:S01]  /*2010*/  LDGSTS.E [R161+0x8], desc[UR14][R140.64], P0 ;  /* 0x000080008ca17fae */ /* 0x000be2000812184e */
[----:B------:R-:W-:Y:S02]  /*2020*/  ISETP.GE.AND P6, PT, R15, R134, PT ;  /* 0x000000860f00720c */ /* 0x000fe40003fc6270 */
[----:B------:R-:W-:Y:S02]  /*2030*/  ISETP.NE.U32.AND P3, PT, R2, RZ, PT ;  /* 0x000000ff0200720c */ /* 0x000fe40003f65070 */
[----:B------:R-:W-:-:S02]  /*2040*/  LOP3.LUT R6, R14, 0x40, RZ, 0x3c, !PT ;  /* 0x000000400e067812 */ /* 0x000fc400078e3cff */
[----:B------:R-:W-:Y:S02]  /*2050*/  ISETP.GE.AND P5, PT, R13, R134, PT ;  /* 0x000000860d00720c */ /* 0x000fe40003fa6270 */
[----:B------:R-:W-:Y:S01]  /*2060*/  SEL R3, R0, RZ, !P6 ;  /* 0x000000ff00037207 */ /* 0x000fe20007000000 */
[----:B------:R-:W-:Y:S01]  /*2070*/  VIADD R159, R6, UR7 ;  /* 0x00000007069f7c36 */ /* 0x000fe20008000000 */
[----:B------:R-:W-:Y:S02]  /*2080*/  LOP3.LUT R11, R79, 0x18, RZ, 0xfc, !PT ;  /* 0x000000184f0b7812 */ /* 0x000fe400078efcff */
[----:B------:R-:W-:Y:S02]  /*2090*/  SEL R2, R0, RZ, !P5 ;  /* 0x000000ff00027207 */ /* 0x000fe40006800000 */
[----:B------:R-:W-:Y:S01]  /*20a0*/  ISETP.NE.U32.AND P5, PT, R3, RZ, PT ;  /* 0x000000ff0300720c */ /* 0x000fe20003fa5070 */
[----:B------:R5:W-:Y:S01]  /*20b0*/  LDGSTS.E [R159], desc[UR14][R108.64], P4 ;  /* 0x000000006c9f7fae */ /* 0x000be2000a12184e */
[----:B------:R-:W-:-:S02]  /*20c0*/  LOP3.LUT R9, R79, 0x1a, RZ, 0xfc, !PT ;  /* 0x0000001a4f097812 */ /* 0x000fc400078efcff */
[-C--:B------:R-:W-:Y:S01]  /*20d0*/  ISETP.GE.AND P6, PT, R11, R134.reuse, PT ;  /* 0x000000860b00720c */ /* 0x080fe20003fc6270 */
[----:B------:R5:W-:Y:S01]  /*20e0*/  LDGSTS.E [R159+0x8], desc[UR14][R110.64], P3 ;  /* 0x000080006e9f7fae */ /* 0x000be2000992184e */
[----:B------:R-:W-:Y:S02]  /*20f0*/  LOP3.LUT R7, R79, 0x1c, RZ, 0xfc, !PT ;  /* 0x0000001c4f077812 */ /* 0x000fe400078efcff */
[----:B------:R-:W-:Y:S02]  /*2100*/  LOP3.LUT R5, R14, 0x50, RZ, 0x3c, !PT ;  /* 0x000000500e057812 */ /* 0x000fe400078e3cff */
[-C--:B------:R-:W-:Y:S02]  /*2110*/  ISETP.GE.AND P4, PT, R9, R134.reuse, PT ;  /* 0x000000860900720c */ /* 0x080fe40003f86270 */
[----:B------:R-:W-:Y:S01]  /*2120*/  SEL R3, R0, RZ, !P6 ;  /* 0x000000ff00037207 */ /* 0x000fe20007000000 */
[----:B------:R-:W-:Y:S01]  /*2130*/  VIADD R157, R5, UR7 ;  /* 0x00000007059d7c36 */ /* 0x000fe20008000000 */
[----:B------:R-:W-:-:S02]  /*2140*/  ISETP.GE.AND P3, PT, R7, R134, PT ;  /* 0x000000860700720c */ /* 0x000fc40003f66270 */
[----:B------:R-:W-:Y:S02]  /*2150*/  ISETP.NE.U32.AND P6, PT, R2, RZ, PT ;  /* 0x000000ff0200720c */ /* 0x000fe40003fc5070 */
[C---:B------:R-:W-:Y:S01]  /*2160*/  SEL R2, R0.reuse, RZ, !P4 ;  /* 0x000000ff00027207 */ /* 0x040fe20006000000 */
[----:B------:R5:W-:Y:S01]  /*2170*/  LDGSTS.E [R157], desc[UR14][R112.64], P5 ;  /* 0x00000000709d7fae */ /* 0x000be2000a92184e */
[----:B------:R-:W-:Y:S02]  /*2180*/  ISETP.GE.AND P4, PT, R79, R78, PT ;  /* 0x0000004e4f00720c */ /* 0x000fe40003f86270 */
[----:B------:R-:W-:Y:S02]  /*2190*/  SEL R0, R0, RZ, !P3 ;  /* 0x000000ff00007207 */ /* 0x000fe40005800000 */
[----:B------:R-:W-:Y:S02]  /*21a0*/  ISETP.NE.U32.AND P0, PT, R3, RZ, PT ;  /* 0x000000ff0300720c */ /* 0x000fe40003f05070 */
[----:B------:R-:W-:-:S02]  /*21b0*/  SEL R3, RZ, 0x4, P4 ;  /* 0x00000004ff037807 */ /* 0x000fc40002000000 */
[----:B------:R-:W-:Y:S01]  /*21c0*/  ISETP.NE.U32.AND P5, PT, R2, RZ, PT ;  /* 0x000000ff0200720c */ /* 0x000fe20003fa5070 */
[----:B------:R5:W-:Y:S01]  /*21d0*/  LDGSTS.E [R157+0x8], desc[UR14][R102.64], P6 ;  /* 0x00008000669d7fae */ /* 0x000be2000b12184e */
[----:B------:R-:W-:Y:S02]  /*21e0*/  ISETP.NE.U32.AND P4, PT, R0, RZ, PT ;  /* 0x000000ff0000720c */ /* 0x000fe40003f85070 */
[C---:B------:R-:W-:Y:S02]  /*21f0*/  LOP3.LUT R4, R14.reuse, 0x60, RZ, 0x3c, !PT ;  /* 0x000000600e047812 */ /* 0x040fe400078e3cff */
[----:B------:R-:W-:Y:S02]  /*2200*/  LOP3.LUT R2, R14, 0x70, RZ, 0x3c, !PT ;  /* 0x000000700e027812 */ /* 0x000fe400078e3cff */
[----:B------:R-:W-:Y:S01]  /*2210*/  LOP3.LUT R0, R70, 0x40, RZ, 0x3c, !PT ;  /* 0x0000004046007812 */ /* 0x000fe200078e3cff */
[----:B------:R-:W-:Y:S01]  /*2220*/  VIADD R155, R4, UR7 ;  /* 0x00000007049b7c36 */ /* 0x000fe20008000000 */
[----:B------:R-:W-:Y:S01]  /*2230*/  ISETP.GT.AND P3, PT, R91, 0x3f, PT ;  /* 0x0000003f5b00780c */ /* 0x000fe20003f64270 */
[----:B------:R-:W-:-:S02]  /*2240*/  VIADD R74, R2, UR7 ;  /* 0x00000007024a7c36 */ /* 0x000fc40008000000 */
[----:B------:R-:W-:Y:S01]  /*2250*/  VIADD R163, R0, UR7 ;  /* 0x0000000700a37c36 */ /* 0x000fe20008000000 */
[----:B------:R5:W-:Y:S01]  /*2260*/  LDGSTS.E [R155], desc[UR14][R104.64], P0 ;  /* 0x00000000689b7fae */ /* 0x000be2000812184e */
[----:B------:R-:W-:Y:S02]  /*2270*/  SEL R3, R3, RZ, P3 ;  /* 0x000000ff03037207 */ /* 0x000fe40001800000 */
[-C--:B------:R-:W-:Y:S01]  /*2280*/  ISETP.GE.AND P0, PT, R65, R78.reuse, PT ;  /* 0x0000004e4100720c */ /* 0x080fe20003f06270 */
[----:B------:R5:W-:Y:S01]  /*2290*/  LDGSTS.E [R155+0x8], desc[UR14][R106.64], P5 ;  /* 0x000080006a9b7fae */ /* 0x000be2000a92184e */
[----:B------:R-:W-:Y:S01]  /*22a0*/  ISETP.NE.U32.AND P6, PT, R3, RZ, PT ;  /* 0x000000ff0300720c */ /* 0x000fe20003fc5070 */
[----:B------:R-:W-:Y:S01]  /*22b0*/  IMAD.SHL.U32 R3, R96, 0x20, RZ ;  /* 0x0000002060037824 */ /* 0x000fe200078e00ff */
[----:B------:R-:W-:Y:S01]  /*22c0*/  SEL R128, RZ, 0x4, P0 ;  /* 0x00000004ff807807 */ /* 0x000fe20000000000 */
[----:B------:R5:W-:Y:S01]  /*22d0*/  LDGSTS.E [R74], desc[UR14][R24.64], P4 ;  /* 0x00000000184a7fae */ /* 0x000be2000a12184e */
[-C--:B------:R-:W-:Y:S01]  /*22e0*/  ISETP.GE.AND P0, PT, R63, R78.reuse, PT ;  /* 0x0000004e3f00720c */ /* 0x080fe20003f06270 */
[----:B-1----:R-:W-:Y:S01]  /*22f0*/  IMAD.WIDE R114, R3, 0x4, R114 ;  /* 0x0000000403727825 */ /* 0x002fe200078e0272 */
[----:B------:R-:W-:Y:S01]  /*2300*/  SEL R128, R128, RZ, P3 ;  /* 0x000000ff80807207 */ /* 0x000fe20001800000 */
[----:B------:R1:W-:Y:S01]  /*2310*/  LDGSTS.E [R74+0x8], desc[UR14][R48.64], P2 ;  /* 0x00008000304a7fae */ /* 0x0003e2000912184e */
[----:B------:R-:W-:Y:S01]  /*2320*/  ISETP.GE.AND P5, PT, R19, R78, PT ;  /* 0x0000004e1300720c */ /* 0x000fe20003fa6270 */
[----:B--2---:R-:W-:-:S02]  /*2330*/  IMAD.WIDE R152, R3, 0x4, R152 ;  /* 0x0000000403987825 */ /* 0x004fc400078e0298 */
[----:B------:R-:W0:Y:S02]  /*2340*/  LDGDEPBAR ;  /* 0x00000000000079af */ /* 0x000e240000000000 */
[C---:B---3--:R-:W-:Y:S02]  /*2350*/  IMAD.WIDE R150, R3.reuse, 0x4, R150 ;  /* 0x0000000403967825 */ /* 0x048fe400078e0296 */
[----:B------:R-:W-:Y:S02]  /*2360*/  LDGSTS.E [R165+0x6000], desc[UR14][R88.64], P1 ;  /* 0x0600000058a57fae */ /* 0x000fe4000892184e */
[C---:B----4-:R-:W-:Y:S02]  /*2370*/  IMAD.WIDE R148, R3.reuse, 0x4, R148 ;  /* 0x0000000403947825 */ /* 0x050fe400078e0294 */
[----:B------:R-:W-:Y:S02]  /*2380*/  LDGSTS.E [R165+0x6400], desc[UR14][R86.64], P1 ;  /* 0x0640000056a57fae */ /* 0x000fe4000892184e */
[----:B-----5:R-:W-:-:S02]  /*2390*/  IMAD.WIDE R146, R3, 0x4, R146 ;  /* 0x0000000403927825 */ /* 0x020fc400078e0292 */
[----:B------:R-:W-:Y:S02]  /*23a0*/  LDGSTS.E [R165+0x6800], desc[UR14][R54.64], P1 ;  /* 0x0680000036a57fae */ /* 0x000fe4000892184e */
[C---:B------:R-:W-:Y:S02]  /*23b0*/  IMAD.WIDE R144, R3.reuse, 0x4, R144 ;  /* 0x0000000403907825 */ /* 0x040fe400078e0290 */
[----:B------:R-:W-:Y:S02]  /*23c0*/  LDGSTS.E [R165+0x6c00], desc[UR14][R38.64], P1 ;  /* 0x06c0000026a57fae */ /* 0x000fe4000892184e */
[C---:B------:R-:W-:Y:S02]  /*23d0*/  IMAD.WIDE R142, R3.reuse, 0x4, R142 ;  /* 0x00000004038e7825 */ /* 0x040fe400078e028e */
[----:B------:R-:W-:Y:S02]  /*23e0*/  LDGSTS.E [R165+0x7000], desc[UR14][R50.64], P1 ;  /* 0x0700000032a57fae */ /* 0x000fe4000892184e */
[----:B------:R-:W-:-:S02]  /*23f0*/  IMAD.WIDE R140, R3, 0x4, R140 ;  /* 0x00000004038c7825 */ /* 0x000fc400078e028c */
        /* <DEDUP_REMOVED lines=15> */
[----:B-1----:R-:W-:Y:S02]  /*24f0*/  IMAD.WIDE R48, R3, 0x4, R48 ;  /* 0x0000000403307825 */ /* 0x002fe400078e0230 */
[----:B------:R-:W-:Y:S04]  /*2500*/  LDGSTS.E [R163+0x7600], desc[UR14][R26.64], P1 ;  /* 0x076000001aa37fae */ /* 0x000fe8000892184e */
[----:B------:R-:W-:Y:S04]  /*2510*/  LDGSTS.E [R163+0x7a00], desc[UR14][R30.64], P1 ;  /* 0x07a000001ea37fae */ /* 0x000fe8000892184e */
[----:B------:R-:W-:Y:S01]  /*2520*/  LDGSTS.E [R163+0x7e00], desc[UR14][R32.64], P1 ;  /* 0x07e0000020a37fae */ /* 0x000fe2000892184e */
[----:B------:R-:W-:-:S02]  /*2530*/  ISETP.NE.U32.AND P1, PT, R128, RZ, PT ;  /* 0x000000ff8000720c */ /* 0x000fc40003f25070 */
[----:B------:R-:W-:Y:S01]  /*2540*/  SEL R128, RZ, 0x4, P0 ;  /* 0x00000004ff807807 */ /* 0x000fe20000000000 */
[----:B------:R-:W0:Y:S01]  /*2550*/  LDGDEPBAR ;  /* 0x00000000000079af */ /* 0x000e220000000000 */
[----:B------:R-:W-:Y:S01]  /*2560*/  BAR.SYNC.DEFER_BLOCKING 0x0 ;  /* 0x0000000000007b1d */ /* 0x000fe20000010000 */
[----:B------:R-:W-:Y:S02]  /*2570*/  ISETP.GE.AND P0, PT, R59, R78, PT ;  /* 0x0000004e3b00720c */ /* 0x000fe40003f06270 */
[----:B------:R-:W-:-:S04]  /*2580*/  SEL R128, R128, RZ, P3 ;  /* 0x000000ff80807207 */ /* 0x000fc80001800000 */
[----:B------:R-:W-:Y:S01]  /*2590*/  ISETP.NE.U32.AND P2, PT, R128, RZ, PT ;  /* 0x000000ff8000720c */ /* 0x000fe20003f45070 */
[----:B------:R-:W-:Y:S01]  /*25a0*/  @!PT LDS RZ, [RZ] ;  /* 0x00000000fffff984 */ /* 0x000fe20000000800 */
[----:B------:R-:W-:Y:S01]  /*25b0*/  @!PT LDS RZ, [RZ] ;  /* 0x00000000fffff984 */ /* 0x000fe20000000800 */
[----:B------:R-:W-:Y:S01]  /*25c0*/  @!PT LDS RZ, [RZ] ;  /* 0x00000000fffff984 */ /* 0x000fe20000000800 */
[----:B------:R1:W-:Y:S01]  /*25d0*/  LDGSTS.E [R84+0x2000], desc[UR14][R114.64], P6 ;  /* 0x0200000072547fae */ /* 0x0003e2000b12184e */
[----:B------:R-:W-:-:S03]  /*25e0*/  ISETP.GE.AND P6, PT, R17, R78, PT ;  /* 0x0000004e1100720c */ /* 0x000fc60003fc6270 */
[----:B------:R2:W-:Y:S01]  /*25f0*/  LDGSTS.E [R84+0x2008], desc[UR14][R152.64], P1 ;  /* 0x0200800098547fae */ /* 0x0005e2000892184e */
[----:B------:R-:W-:-:S07]  /*2600*/  ISETP.GE.AND P1, PT, R81, R78, PT ;  /* 0x0000004e5100720c */ /* 0x000fce0003f26270 */
[----:B------:R-:W-:Y:S01]  /*2610*/  LDGSTS.E [R82+0x2000], desc[UR14][R150.64], P2 ;  /* 0x0200000096527fae */ /* 0x000fe2000912184e */
[----:B-1----:R-:W-:Y:S02]  /*2620*/  SEL R114, RZ, 0x4, P0 ;  /* 0x00000004ff727807 */ /* 0x002fe40000000000 */
[----:B------:R-:W-:Y:S02]  /*2630*/  ISETP.GE.AND P0, PT, R57, R78, PT ;  /* 0x0000004e3900720c */ /* 0x000fe40003f06270 */
[----:B------:R-:W-:Y:S02]  /*2640*/  SEL R114, R114, RZ, P3 ;  /* 0x000000ff72727207 */ /* 0x000fe40001800000 */
[----:B------:R-:W-:Y:S02]  /*2650*/  SEL R115, RZ, 0x4, P1 ;  /* 0x00000004ff737807 */ /* 0x000fe40000800000 */
[----:B------:R-:W-:Y:S02]  /*2660*/  ISETP.NE.U32.AND P4, PT, R114, RZ, PT ;  /* 0x000000ff7200720c */ /* 0x000fe40003f85070 */
[----:B------:R-:W-:-:S02]  /*2670*/  SEL R114, RZ, 0x4, P0 ;  /* 0x00000004ff727807 */ /* 0x000fc40000000000 */
[-C--:B------:R-:W-:Y:S02]  /*2680*/  ISETP.GE.AND P0, PT, R23, R78.reuse, PT ;  /* 0x0000004e1700720c */ /* 0x080fe40003f06270 */
[----:B------:R-:W-:Y:S02]  /*2690*/  SEL R114, R114, RZ, P3 ;  /* 0x000000ff72727207 */ /* 0x000fe40001800000 */
[----:B--2---:R-:W-:Y:S02]  /*26a0*/  SEL R84, RZ, 0x4, P0 ;  /* 0x00000004ff547807 */ /* 0x004fe40000000000 */
[----:B------:R-:W-:Y:S02]  /*26b0*/  ISETP.GE.AND P1, PT, R21, R78, PT ;  /* 0x0000004e1500720c */ /* 0x000fe40003f26270 */
[----:B------:R-:W-:Y:S01]  /*26c0*/  SEL R84, R84, RZ, P3 ;  /* 0x000000ff54547207 */ /* 0x000fe20001800000 */
[----:B------:R-:W-:Y:S01]  /*26d0*/  LDGSTS.E [R82+0x2008], desc[UR14][R148.64], P4 ;  /* 0x0200800094527fae */ /* 0x000fe2000a12184e */
[----:B------:R-:W-:-:S02]  /*26e0*/  ISETP.NE.U32.AND P0, PT, R114, RZ, PT ;  /* 0x000000ff7200720c */ /* 0x000fc40003f05070 */
[----:B------:R-:W-:Y:S02]  /*26f0*/  SEL R114, RZ, 0x4, P1 ;  /* 0x00000004ff727807 */ /* 0x000fe40000800000 */
[----:B------:R-:W-:Y:S02]  /*2700*/  ISETP.NE.U32.AND P1, PT, R84, RZ, PT ;  /* 0x000000ff5400720c */ /* 0x000fe40003f25070 */
[----:B------:R-:W-:Y:S02]  /*2710*/  SEL R115, R115, RZ, P3 ;  /* 0x000000ff73737207 */ /* 0x000fe40001800000 */
[----:B------:R-:W-:Y:S02]  /*2720*/  SEL R84, RZ, 0x4, P5 ;  /* 0x00000004ff547807 */ /* 0x000fe40002800000 */
[----:B------:R-:W-:Y:S02]  /*2730*/  ISETP.GE.AND P5, PT, R15, R78, PT ;  /* 0x0000004e0f00720c */ /* 0x000fe40003fa6270 */
[----:B------:R-:W-:Y:S01]  /*2740*/  SEL R114, R114, RZ, P3 ;  /* 0x000000ff72727207 */ /* 0x000fe20001800000 */
[----:B------:R-:W-:Y:S01]  /*2750*/  LDGSTS.E [R76+0x2000], desc[UR14][R146.64], P0 ;  /* 0x02000000924c7fae */ /* 0x000fe2000812184e */
[----:B------:R-:W-:-:S02]  /*2760*/  ISETP.NE.U32.AND P2, PT, R115, RZ, PT ;  /* 0x000000ff7300720c */ /* 0x000fc40003f45070 */
[----:B------:R-:W-:Y:S01]  /*2770*/  SEL R115, RZ, 0x4, P6 ;  /* 0x00000004ff737807 */ /* 0x000fe20003000000 */
[----:B------:R1:W-:Y:S01]  /*2780*/  LDGSTS.E [R76+0x2008], desc[UR14][R144.64], P1 ;  /* 0x02008000904c7fae */ /* 0x0003e2000892184e */
[-C--:B------:R-:W-:Y:S02]  /*2790*/  ISETP.GE.AND P4, PT, R13, R78.reuse, PT ;  /* 0x0000004e0d00720c */ /* 0x080fe40003f86270 */
[----:B------:R-:W-:Y:S02]  /*27a0*/  SEL R128, RZ, 0x4, P5 ;  /* 0x00000004ff807807 */ /* 0x000fe40002800000 */
[----:B------:R-:W-:Y:S02]  /*27b0*/  ISETP.NE.U32.AND P6, PT, R114, RZ, PT ;  /* 0x000000ff7200720c */ /* 0x000fe40003fc5070 */
[----:B------:R-:W-:Y:S02]  /*27c0*/  ISETP.GE.AND P5, PT, R11, R78, PT ;  /* 0x0000004e0b00720c */ /* 0x000fe40003fa6270 */
[----:B------:R-:W-:-:S02]  /*27d0*/  SEL R114, RZ, 0x4, P4 ;  /* 0x00000004ff727807 */ /* 0x000fc40002000000 */
[-C--:B------:R-:W-:Y:S01]  /*27e0*/  ISETP.GE.AND P4, PT, R9, R78.reuse, PT ;  /* 0x0000004e0900720c */ /* 0x080fe20003f86270 */
[----:B-1----:R-:W-:Y:S01]  /*27f0*/  IMAD.SHL.U32 R144, R97, 0x20, RZ ;  /* 0x0000002061907824 */ /* 0x002fe200078e00ff */
[----:B------:R-:W-:Y:S02]  /*2800*/  SEL R130, RZ, 0x4, P5 ;  /* 0x00000004ff827807 */ /* 0x000fe40002800000 */
[----:B------:R-:W-:Y:S01]  /*2810*/  SEL R84, R84, RZ, P3 ;  /* 0x000000ff54547207 */ /* 0x000fe20001800000 */
[C---:B------:R-:W-:Y:S01]  /*2820*/  IMAD.WIDE R88, R144.reuse, 0x4, R88 ;  /* 0x0000000490587825 */ /* 0x040fe200078e0258 */
[----:B------:R-:W-:Y:S01]  /*2830*/  ISETP.GE.AND P5, PT, R7, R78, PT ;  /* 0x0000004e0700720c */ /* 0x000fe20003fa6270 */
[----:B------:R-:W-:Y:S01]  /*2840*/  LDGSTS.E [R161+0x2000], desc[UR14][R142.64], P6 ;  /* 0x020000008ea17fae */ /* 0x000fe2000b12184e */
[----:B------:R-:W-:Y:S01]  /*2850*/  SEL R115, R115, RZ, P3 ;  /* 0x000000ff73737207 */ /* 0x000fe20001800000 */
[----:B------:R-:W-:Y:S01]  /*2860*/  IMAD.WIDE R86, R144, 0x4, R86 ;  /* 0x0000000490567825 */ /* 0x000fe200078e0256 */
[----:B------:R-:W-:Y:S01]  /*2870*/  SEL R132, RZ, 0x4, P4 ;  /* 0x00000004ff847807 */ /* 0x000fe20002000000 */
[----:B------:R-:W-:Y:S01]  /*2880*/  LDGSTS.E [R161+0x2008], desc[UR14][R140.64], P2 ;  /* 0x020080008ca17fae */ /* 0x000fe2000912184e */
[----:B------:R-:W-:Y:S01]  /*2890*/  ISETP.NE.U32.AND P4, PT, R84, RZ, PT ;  /* 0x000000ff5400720c */ /* 0x000fe20003f85070 */
[----:B------:R-:W-:Y:S01]  /*28a0*/  IMAD.WIDE R54, R144, 0x4, R54 ;  /* 0x0000000490367825 */ /* 0x000fe200078e0236 */
[----:B------:R-:W-:-:S02]  /*28b0*/  SEL R82, RZ, 0x4, P5 ;  /* 0x00000004ff527807 */ /* 0x000fc40002800000 */
[----:B------:R-:W-:Y:S01]  /*28c0*/  ISETP.NE.U32.AND P5, PT, R115, RZ, PT ;  /* 0x000000ff7300720c */ /* 0x000fe20003fa5070 */
[----:B------:R-:W-:Y:S01]  /*28d0*/  IMAD.WIDE R38, R144, 0x4, R38 ;  /* 0x0000000490267825 */ /* 0x000fe200078e0226 */
[----:B------:R-:W-:Y:S02]  /*28e0*/  SEL R128, R128, RZ, P3 ;  /* 0x000000ff80807207 */ /* 0x000fe40001800000 */
[-C--:B------:R-:W-:Y:S01]  /*28f0*/  ISETP.GE.AND P0, PT, R71, R78.reuse, PT ;  /* 0x0000004e4700720c */ /* 0x080fe20003f06270 */
[----:B------:R-:W-:Y:S01]  /*2900*/  IMAD.WIDE R50, R144, 0x4, R50 ;  /* 0x0000000490327825 */ /* 0x000fe200078e0232 */
[----:B------:R-:W-:Y:S02]  /*2910*/  ISETP.NE.U32.AND P6, PT, R128, RZ, PT ;  /* 0x000000ff8000720c */ /* 0x000fe40003fc5070 */
[----:B------:R-:W-:Y:S01]  /*2920*/  SEL R84, RZ, 0x4, P0 ;  /* 0x00000004ff547807 */ /* 0x000fe20000000000 */
[----:B------:R-:W-:Y:S01]  /*2930*/  LDGSTS.E [R159+0x2000], desc[UR14][R108.64], P4 ;  /* 0x020000006c9f7fae */ /* 0x000fe2000a12184e */
[----:B------:R-:W-:Y:S01]  /*2940*/  ISETP.GE.AND P0, PT, R66, R78, PT ;  /* 0x0000004e4200720c */ /* 0x000fe20003f06270 */
[----:B------:R-:W-:Y:S01]  /*2950*/  IMAD.WIDE R52, R144, 0x4, R52 ;  /* 0x0000000490347825 */ /* 0x000fe200078e0234 */
[----:B------:R-:W-:Y:S01]  /*2960*/  SEL R114, R114, RZ, P3 ;  /* 0x000000ff72727207 */ /* 0x000fe20001800000 */
[----:B------:R-:W-:Y:S01]  /*2970*/  LDGSTS.E [R159+0x2008], desc[UR14][R110.64], P5 ;  /* 0x020080006e9f7fae */ /* 0x000fe2000a92184e */
[----:B------:R-:W-:Y:S01]  /*2980*/  SEL R130, R130, RZ, P3 ;  /* 0x000000ff82827207 */ /* 0x000fe20001800000 */
[----:B------:R-:W-:Y:S01]  /*2990*/  IMAD.WIDE R46, R144, 0x4, R46 ;  /* 0x00000004902e7825 */ /* 0x000fe200078e022e */
[----:B------:R-:W-:-:S02]  /*29a0*/  SEL R132, R132, RZ, P3 ;  /* 0x000000ff84847207 */ /* 0x000fc40001800000 */
[----:B------:R-:W-:Y:S01]  /*29b0*/  SEL R76, RZ, 0x4, P0 ;  /* 0x00000004ff4c7807 */ /* 0x000fe20000000000 */
[----:B------:R-:W-:Y:S01]  /*29c0*/  LDGSTS.E [R157+0x2000], desc[UR14][R112.64], P6 ;  /* 0x02000000709d7fae */ /* 0x000fe2000b12184e */
[----:B------:R-:W-:Y:S01]  /*29d0*/  SEL R82, R82, RZ, P3 ;  /* 0x000000ff52527207 */ /* 0x000fe20001800000 */
[----:B------:R-:W-:Y:S01]  /*29e0*/  IMAD.WIDE R44, R144, 0x4, R44 ;  /* 0x00000004902c7825 */ /* 0x000fe200078e022c */
[----:B------:R-:W-:Y:S02]  /*29f0*/  SEL R84, R84, RZ, P3 ;  /* 0x000000ff54547207 */ /* 0x000fe40001800000 */
[----:B------:R-:W-:Y:S01]  /*2a00*/  ISETP.NE.U32.AND P2, PT, R114, RZ, PT ;  /* 0x000000ff7200720c */ /* 0x000fe20003f45070 */
[----:B------:R-:W-:Y:S01]  /*2a10*/  IMAD.WIDE R28, R144, 0x4, R28 ;  /* 0x00000004901c7825 */ /* 0x000fe200078e021c */
[----:B------:R-:W-:Y:S02]  /*2a20*/  ISETP.NE.U32.AND P4, PT, R130, RZ, PT ;  /* 0x000000ff8200720c */ /* 0x000fe40003f85070 */
[----:B------:R-:W-:Y:S01]  /*2a30*/  ISETP.NE.U32.AND P5, PT, R132, RZ, PT ;  /* 0x000000ff8400720c */ /* 0x000fe20003fa5070 */
[----:B------:R-:W-:Y:S01]  /*2a40*/  IMAD.WIDE R40, R144, 0x4, R40 ;  /* 0x0000000490287825 */ /* 0x000fe200078e0228 */
[----:B------:R-:W-:-:S02]  /*2a50*/  SEL R76, R76, RZ, P3 ;  /* 0x000000ff4c4c7207 */ /* 0x000fc40001800000 */
[----:B------:R-:W-:Y:S01]  /*2a60*/  ISETP.NE.U32.AND P3, PT, R82, RZ, PT ;  /* 0x000000ff5200720c */ /* 0x000fe20003f65070 */
[----:B------:R-:W-:Y:S01]  /*2a70*/  IMAD.WIDE R42, R144, 0x4, R42 ;  /* 0x00000004902a7825 */ /* 0x000fe200078e022a */
[----:B------:R-:W-:Y:S02]  /*2a80*/  ISETP.NE.U32.AND P1, PT, R84, RZ, PT ;  /* 0x000000ff5400720c */ /* 0x000fe40003f25070 */
[----:B------:R-:W-:Y:S01]  /*2a90*/  ISETP.NE.U32.AND P6, PT, R76, RZ, PT ;  /* 0x000000ff4c00720c */ /* 0x000fe20003fc5070 */
[----:B------:R-:W-:Y:S01]  /*2aa0*/  LDGSTS.E [R157+0x2008], desc[UR14][R102.64], P2 ;  /* 0x02008000669d7fae */ /* 0x000fe2000912184e */
[C---:B------:R-:W-:Y:S01]  /*2ab0*/  IMAD.WIDE R36, R144.reuse, 0x4, R36 ;  /* 0x0000000490247825 */ /* 0x040fe200078e0224 */
[----:B------:R-:W-:Y:S02]  /*2ac0*/  ISETP.GE.AND P0, PT, R83, R94, PT ;  /* 0x0000005e5300720c */ /* 0x000fe40003f06270 */
[----:B------:R-:W-:Y:S01]  /*2ad0*/  LDGSTS.E [R155+0x2000], desc[UR14][R104.64], P4 ;  /* 0x02000000689b7fae */ /* 0x000fe2000a12184e */
[----:B------:R-:W-:-:S03]  /*2ae0*/  IMAD.WIDE R34, R144, 0x4, R34 ;  /* 0x0000000490227825 */ /* 0x000fc600078e0222 */
[----:B------:R-:W-:Y:S04]  /*2af0*/  LDGSTS.E [R155+0x2008], desc[UR14][R106.64], P5 ;  /* 0x020080006a9b7fae */ /* 0x000fe8000a92184e */
[----:B------:R1:W-:Y:S04]  /*2b00*/  LDGSTS.E [R74+0x2000], desc[UR14][R24.64], P3 ;  /* 0x02000000184a7fae */ /* 0x0003e8000992184e */
[----:B------:R2:W-:Y:S01]  /*2b10*/  LDGSTS.E [R74+0x2008], desc[UR14][R48.64], P1 ;  /* 0x02008000304a7fae */ /* 0x0005e2000892184e */
[----:B------:R-:W-:-:S03]  /*2b20*/  ISETP.GE.AND P1, PT, R91, 0x20, PT ;  /* 0x000000205b00780c */ /* 0x000fc60003f26270 */
[----:B------:R-:W0:Y:S04]  /*2b30*/  LDGDEPBAR ;  /* 0x00000000000079af */ /* 0x000e280000000000 */
[----:B------:R-:W-:Y:S01]  /*2b40*/  LDGSTS.E [R165+0x8000], desc[UR14][R88.64], P6 ;  /* 0x0800000058a57fae */ /* 0x000fe2000b12184e */
[----:B-1----:R-:W-:-:S03]  /*2b50*/  CS2R R24, SRZ ;  /* 0x0000000000187805 */ /* 0x002fc6000001ff00 */
[----:B------:R1:W-:Y:S01]  /*2b60*/  LDGSTS.E [R165+0x8400], desc[UR14][R86.64], P6 ;  /* 0x0840000056a57fae */ /* 0x0003e2000b12184e */
[----:B--2---:R-:W-:Y:S01]  /*2b70*/  IMAD.WIDE R48, R144, 0x4, R30 ;  /* 0x0000000490307825 */ /* 0x004fe200078e021e */
[----:B------:R-:W-:Y:S02]  /*2b80*/  CS2R R30, SRZ ;  /* 0x00000000001e7805 */ /* 0x000fe4000001ff00 */
[----:B------:R2:W-:Y:S01]  /*2b90*/  LDGSTS.E [R165+0x8800], desc[UR14][R54.64], P6 ;  /* 0x0880000036a57fae */ /* 0x0005e2000b12184e */
[----:B------:R-:W-:-:S03]  /*2ba0*/  IMAD.SHL.U32 R74, R85, 0x8, RZ ;  /* 0x00000008554a7824 */ /* 0x000fc600078e00ff */
[----:B------:R3:W-:Y:S02]  /*2bb0*/  LDGSTS.E [R165+0x8c00], desc[UR14][R38.64], P6 ;  /* 0x08c0000026a57fae */ /* 0x0007e4000b12184e */
[----:B------:R-:W-:Y:S02]  /*2bc0*/  LOP3.LUT R74, R74, 0x380, RZ, 0xc0, !PT ;  /* 0x000003804a4a7812 */ /* 0x000fe400078ec0ff */
[----:B------:R4:W-:Y:S01]  /*2bd0*/  LDGSTS.E [R165+0x9000], desc[UR14][R50.64], P6 ;  /* 0x0900000032a57fae */ /* 0x0009e2000b12184e */
[----:B-1----:R-:W-:-:S03]  /*2be0*/  IMAD.SHL.U32 R87, R85, 0x200, RZ ;  /* 0x0000020055577824 */ /* 0x002fc600078e00ff */
[----:B------:R1:W-:Y:S01]  /*2bf0*/  LDGSTS.E [R165+0x9400], desc[UR14][R52.64], P6 ;  /* 0x0940000034a57fae */ /* 0x0003e2000b12184e */
[----:B--2---:R-:W-:Y:S02]  /*2c00*/  CS2R R54, SRZ ;  /* 0x0000000000367805 */ /* 0x004fe4000001ff00 */
[----:B------:R-:W-:Y:S01]  /*2c10*/  LOP3.LUT R87, R87, 0x1000, RZ, 0xc0, !PT ;  /* 0x0000100057577812 */ /* 0x000fe200078ec0ff */
[----:B------:R2:W-:Y:S01]  /*2c20*/  LDGSTS.E [R165+0x9800], desc[UR14][R46.64], P6 ;  /* 0x098000002ea57fae */ /* 0x0005e2000b12184e */
[----:B---3--:R-:W-:Y:S01]  /*2c30*/  IMAD.WIDE R38, R144, 0x4, R26 ;  /* 0x0000000490267825 */ /* 0x008fe200078e021a */
[----:B------:R-:W-:Y:S02]  /*2c40*/  CS2R R26, SRZ ;  /* 0x00000000001a7805 */ /* 0x000fe4000001ff00 */
[----:B------:R3:W-:Y:S01]  /*2c50*/  LDGSTS.E [R165+0x9c00], desc[UR14][R44.64], P6 ;  /* 0x09c000002ca57fae */ /* 0x0007e2000b12184e */
[----:B----4-:R-:W-:-:S03]  /*2c60*/  CS2R R50, SRZ ;  /* 0x0000000000327805 */ /* 0x010fc6000001ff00 */
[----:B------:R4:W-:Y:S01]  /*2c70*/  LDGSTS.E [R163+0x8200], desc[UR14][R28.64], P6 ;  /* 0x082000001ca37fae */ /* 0x0009e2000b12184e */
[----:B-1----:R-:W-:-:S03]  /*2c80*/  CS2R R52, SRZ ;  /* 0x0000000000347805 */ /* 0x002fc6000001ff00 */
[----:B------:R1:W-:Y:S01]  /*2c90*/  LDGSTS.E [R163+0x8600], desc[UR14][R40.64], P6 ;  /* 0x0860000028a37fae */ /* 0x0003e2000b12184e */
[----:B--2---:R-:W-:Y:S01]  /*2ca0*/  IMAD.WIDE R46, R144, 0x4, R32 ;  /* 0x00000004902e7825 */ /* 0x004fe200078e0220 */
[----:B------:R-:W-:Y:S02]  /*2cb0*/  CS2R R32, SRZ ;  /* 0x0000000000207805 */ /* 0x000fe4000001ff00 */
[----:B------:R2:W-:Y:S01]  /*2cc0*/  LDGSTS.E [R163+0x8a00], desc[UR14][R42.64], P6 ;  /* 0x08a000002aa37fae */ /* 0x0005e2000b12184e */
[----:B---3--:R-:W-:-:S03]  /*2cd0*/  CS2R R44, SRZ ;  /* 0x00000000002c7805 */ /* 0x008fc6000001ff00 */
[----:B------:R3:W-:Y:S01]  /*2ce0*/  LDGSTS.E [R163+0x8e00], desc[UR14][R36.64], P6 ;  /* 0x08e0000024a37fae */ /* 0x0007e2000b12184e */
[----:B----4-:R-:W-:-:S03]  /*2cf0*/  CS2R R28, SRZ ;  /* 0x00000000001c7805 */ /* 0x010fc6000001ff00 */
[----:B------:R4:W-:Y:S01]  /*2d00*/  LDGSTS.E [R163+0x9200], desc[UR14][R34.64], P6 ;  /* 0x0920000022a37fae */ /* 0x0009e2000b12184e */
[----:B-1----:R-:W-:-:S03]  /*2d10*/  CS2R R40, SRZ ;  /* 0x0000000000287805 */ /* 0x002fc6000001ff00 */
[----:B------:R1:W-:Y:S01]  /*2d20*/  LDGSTS.E [R163+0x9600], desc[UR14][R38.64], P6 ;  /* 0x0960000026a37fae */ /* 0x0003e2000b12184e */
[----:B--2---:R-:W-:-:S03]  /*2d30*/  CS2R R42, SRZ ;  /* 0x00000000002a7805 */ /* 0x004fc6000001ff00 */
[----:B------:R2:W-:Y:S01]  /*2d40*/  LDGSTS.E [R163+0x9a00], desc[UR14][R48.64], P6 ;  /* 0x09a0000030a37fae */ /* 0x0005e2000b12184e */
[----:B---3--:R-:W-:-:S03]  /*2d50*/  CS2R R36, SRZ ;  /* 0x0000000000247805 */ /* 0x008fc6000001ff00 */
[----:B------:R3:W-:Y:S01]  /*2d60*/  LDGSTS.E [R163+0x9e00], desc[UR14][R46.64], P6 ;  /* 0x09e000002ea37fae */ /* 0x0007e2000b12184e */
[----:B----4-:R-:W-:-:S03]  /*2d70*/  CS2R R34, SRZ ;  /* 0x0000000000227805 */ /* 0x010fc6000001ff00 */
[----:B------:R-:W0:Y:S01]  /*2d80*/  LDGDEPBAR ;  /* 0x00000000000079af */ /* 0x000e220000000000 */
[----:B-1----:R-:W-:Y:S02]  /*2d90*/  CS2R R38, SRZ ;  /* 0x0000000000267805 */ /* 0x002fe4000001ff00 */
[----:B--2---:R-:W-:Y:S02]  /*2da0*/  CS2R R48, SRZ ;  /* 0x0000000000307805 */ /* 0x004fe4000001ff00 */
[----:B---3--:R-:W-:Y:S01]  /*2db0*/  CS2R R46, SRZ ;  /* 0x00000000002e7805 */ /* 0x008fe2000001ff00 */
[----:B------:R-:W-:Y:S06]  /*2dc0*/  @!P1 BRA `(.L_x_0) ;  /* 0x0000001800349947 */ /* 0x000fec0003800000 */
[----:B------:R-:W-:Y:S01]  /*2dd0*/  SHF.R.S32.HI R78, RZ, 0x1f, R137 ;  /* 0x0000001fff4e7819 */ /* 0x000fe20000011489 */
[----:B------:R-:W-:Y:S01]  /*2de0*/  VIADD R134, R134, 0xffffffc0 ;  /* 0xffffffc086867836 */ /* 0x000fe20000000000 */
[----:B------:R-:W-:Y:S01]  /*2df0*/  SHF.R.S32.HI R26, RZ, 0x1f, R91 ;  /* 0x0000001fff1a7819 */ /* 0x000fe2000001145b */
[----:B------:R-:W-:Y:S01]  /*2e00*/  IMAD R94, R13, R96, RZ ;  /* 0x000000600d5e7224 */ /* 0x000fe200078e02ff */
[----:B------:R-:W-:Y:S01]  /*2e10*/  SHF.L.U64.HI R78, R137, 0x2, R78 ;  /* 0x00000002894e7819 */ /* 0x000fe2000001024e */
[----:B------:R-:W-:Y:S01]  /*2e20*/  IMAD.SHL.U32 R137, R144, 0x8, RZ ;  /* 0x0000000890897824 */ /* 0x000fe200078e00ff */
[----:B------:R-:W-:Y:S02]  /*2e30*/  SHF.R.S32.HI R25, RZ, 0x1f, R80 ;  /* 0x0000001fff197819 */ /* 0x000fe40000011450 */
[----:B------:R-:W-:Y:S02]  /*2e40*/  CS2R R36, SRZ ;  /* 0x0000000000247805 */ /* 0x000fe4000001ff00 */
[----:B------:R-:W-:-:S02]  /*2e50*/  SHF.R.S32.HI R143, RZ, 0x1f, R144 ;  /* 0x0000001fff8f7819 */ /* 0x000fc40000011490 */
[----:B------:R-:W-:Y:S02]  /*2e60*/  CS2R R38, SRZ ;  /* 0x0000000000267805 */ /* 0x000fe4000001ff00 */
[----:B------:R-:W-:Y:S01]  /*2e70*/  LEA.HI R145, R26, R91, RZ, 0x5 ;  /* 0x0000005b1a917211 */ /* 0x000fe200078f28ff */
[----:B------:R-:W-:Y:S01]  /*2e80*/  IMAD R91, R7, R96, RZ ;  /* 0x00000060075b7224 */ /* 0x000fe200078e02ff */
[----:B------:R-:W-:Y:S02]  /*2e90*/  SHF.L.U64.HI R80, R80, 0x2, R25 ;  /* 0x0000000250507819 */ /* 0x000fe40000010219 */
[----:B------:R-:W-:Y:S02]  /*2ea0*/  CS2R R40, SRZ ;  /* 0x0000000000287805 */ /* 0x000fe4000001ff00 */
[----:B------:R-:W-:Y:S02]  /*2eb0*/  SHF.R.S32.HI R28, RZ, 0x1f, R125 ;  /* 0x0000001fff1c7819 */ /* 0x000fe4000001147d */
[----:B------:R-:W-:-:S02]  /*2ec0*/  CS2R R42, SRZ ;  /* 0x00000000002a7805 */ /* 0x000fc4000001ff00 */
[----:B------:R-:W-:Y:S02]  /*2ed0*/  SHF.R.S32.HI R27, RZ, 0x1f, R124 ;  /* 0x0000001fff1b7819 */ /* 0x000fe4000001147c */
[----:B------:R-:W-:Y:S02]  /*2ee0*/  CS2R R44, SRZ ;  /* 0x00000000002c7805 */ /* 0x000fe4000001ff00 */
[----:B------:R-:W-:Y:S02]  /*2ef0*/  SHF.R.S32.HI R26, RZ, 0x1f, R123 ;  /* 0x0000001fff1a7819 */ /* 0x000fe4000001147b */
[----:B------:R-:W-:Y:S02]  /*2f00*/  CS2R R46, SRZ ;  /* 0x00000000002e7805 */ /* 0x000fe4000001ff00 */
[----:B------:R-:W-:Y:S02]  /*2f10*/  SHF.L.U64.HI R35, R144, 0x3, R143 ;  /* 0x0000000390237819 */ /* 0x000fe4000001028f */
[----:B------:R-:W-:-:S02]  /*2f20*/  CS2R R48, SRZ ;  /* 0x0000000000307805 */ /* 0x000fc4000001ff00 */
[-C--:B------:R-:W-:Y:S02]  /*2f30*/  LEA R149, P1, R125, R137.reuse, 0x2 ;  /* 0x000000897d957211 */ /* 0x080fe400078210ff */
[----:B------:R-:W-:Y:S02]  /*2f40*/  CS2R R50, SRZ ;  /* 0x0000000000327805 */ /* 0x000fe4000001ff00 */
[-C--:B------:R-:W-:Y:S02]  /*2f50*/  LEA R147, P2, R124, R137.reuse, 0x2 ;  /* 0x000000897c937211 */ /* 0x080fe400078410ff */
[----:B------:R-:W-:Y:S02]  /*2f60*/  CS2R R52, SRZ ;  /* 0x0000000000347805 */ /* 0x000fe4000001ff00 */
[----:B------:R-:W-:Y:S02]  /*2f70*/  LEA R111, P3, R123, R137, 0x2 ;  /* 0x000000897b6f7211 */ /* 0x000fe400078610ff */
[----:B------:R-:W-:-:S02]  /*2f80*/  CS2R R54, SRZ ;  /* 0x0000000000367805 */ /* 0x000fc4000001ff00 */
[----:B------:R-:W-:Y:S01]  /*2f90*/  SHF.R.S32.HI R25, RZ, 0x1f, R122 ;  /* 0x0000001fff197819 */ /* 0x000fe2000001147a */
[----:B------:R-:W-:Y:S01]  /*2fa0*/  UMOV UR12, 0x1 ;  /* 0x00000001000c7882 */ /* 0x000fe20000000000 */
[----:B------:R-:W-:Y:S01]  /*2fb0*/  LEA R113, P4, R122, R137, 0x2 ;  /* 0x000000897a717211 */ /* 0x000fe200078810ff */
[----:B------:R-:W-:Y:S01]  /*2fc0*/  UMOV UR13, 0xffffffff ;  /* 0xffffffff000d7882 */ /* 0x000fe20000000000 */
[-C--:B------:R-:W-:Y:S01]  /*2fd0*/  LEA.HI.X R112, R125, R35.reuse, R28, 0x2, P1 ;  /* 0x000000237d707211 */ /* 0x080fe200008f141c */
[----:B------:R-:W-:Y:S01]  /*2fe0*/  UMOV UR4, URZ ;  /* 0x0000003f00047c82 */ /* 0x000fe20008000000 */
[-C--:B------:R-:W-:Y:S02]  /*2ff0*/  LEA.HI.X R114, R124, R35.reuse, R27, 0x2, P2 ;  /* 0x000000237c727211 */ /* 0x080fe400010f141b */
[----:B------:R-:W-:Y:S02]  /*3000*/  LEA.HI.X R34, R123, R35, R26, 0x2, P3 ;  /* 0x000000237b227211 */ /* 0x000fe400018f141a */
[----:B------:R-:W-:-:S02]  /*3010*/  SHF.R.S32.HI R88, RZ, 0x1f, R127 ;  /* 0x0000001fff587819 */ /* 0x000fc4000001147f */
[----:B------:R-:W-:Y:S02]  /*3020*/  SHF.R.S32.HI R89, RZ, 0x1f, R126 ;  /* 0x0000001fff597819 */ /* 0x000fe4000001147e */
[----:B------:R-:W-:Y:S02]  /*3030*/  LEA.HI.X R33, R122, R35, R25, 0x2, P4 ;  /* 0x000000237a217211 */ /* 0x000fe400020f1419 */
[----:B------:R-:W-:Y:S02]  /*3040*/  SHF.R.S32.HI R28, RZ, 0x1f, R121 ;  /* 0x0000001fff1c7819 */ /* 0x000fe40000011479 */
[----:B------:R-:W-:Y:S02]  /*3050*/  SHF.R.S32.HI R27, RZ, 0x1f, R120 ;  /* 0x0000001fff1b7819 */ /* 0x000fe40000011478 */
[----:B------:R-:W-:Y:S02]  /*3060*/  SHF.R.S32.HI R26, RZ, 0x1f, R119 ;  /* 0x0000001fff1a7819 */ /* 0x000fe40000011477 */
[----:B------:R-:W-:-:S02]  /*3070*/  LEA R115, P1, R121, R137, 0x2 ;  /* 0x0000008979737211 */ /* 0x000fc400078210ff */
[-C--:B------:R-:W-:Y:S02]  /*3080*/  LEA R31, P2, R120, R137.reuse, 0x2 ;  /* 0x00000089781f7211 */ /* 0x080fe400078410ff */
[-C--:B------:R-:W-:Y:S02]  /*3090*/  LEA R30, P3, R119, R137.reuse, 0x2 ;  /* 0x00000089771e7211 */ /* 0x080fe400078610ff */
[----:B------:R-:W-:Y:S02]  /*30a0*/  SHF.R.S32.HI R86, RZ, 0x1f, R129 ;  /* 0x0000001fff567819 */ /* 0x000fe40000011481 */
[----:B------:R-:W-:Y:S02]  /*30b0*/  SHF.R.S32.HI R25, RZ, 0x1f, R118 ;  /* 0x0000001fff197819 */ /* 0x000fe40000011476 */
[----:B------:R-:W-:Y:S02]  /*30c0*/  LEA R29, P4, R118, R137, 0x2 ;  /* 0x00000089761d7211 */ /* 0x000fe400078810ff */
[----:B------:R-:W-:-:S02]  /*30d0*/  SHF.L.U64.HI R88, R127, 0x2, R88 ;  /* 0x000000027f587819 */ /* 0x000fc40000010258 */
[----:B------:R-:W-:Y:S02]  /*30e0*/  SHF.L.U64.HI R89, R126, 0x2, R89 ;  /* 0x000000027e597819 */ /* 0x000fe40000010259 */
[-C--:B------:R-:W-:Y:S02]  /*30f0*/  LEA.HI.X R32, R121, R35.reuse, R28, 0x2, P1 ;  /* 0x0000002379207211 */ /* 0x080fe400008f141c */
[-C--:B------:R-:W-:Y:S02]  /*3100*/  LEA.HI.X R122, R120, R35.reuse, R27, 0x2, P2 ;  /* 0x00000023787a7211 */ /* 0x080fe400010f141b */
[----:B------:R-:W-:Y:S02]  /*3110*/  LEA.HI.X R124, R119, R35, R26, 0x2, P3 ;  /* 0x00000023777c7211 */ /* 0x000fe400018f141a */
[----:B------:R-:W-:Y:S02]  /*3120*/  SHF.R.S32.HI R24, RZ, 0x1f, R135 ;  /* 0x0000001fff187819 */ /* 0x000fe40000011487 */
[----:B------:R-:W-:-:S02]  /*3130*/  SHF.R.S32.HI R82, RZ, 0x1f, R133 ;  /* 0x0000001fff527819 */ /* 0x000fc40000011485 */
[----:B------:R-:W-:Y:S02]  /*3140*/  SHF.R.S32.HI R84, RZ, 0x1f, R131 ;  /* 0x0000001fff547819 */ /* 0x000fe40000011483 */
[----:B------:R-:W-:Y:S02]  /*3150*/  SHF.L.U64.HI R86, R129, 0x2, R86 ;  /* 0x0000000281567819 */ /* 0x000fe40000010256 */
[----:B------:R-:W-:Y:S02]  /*3160*/  LEA.HI.X R126, R118, R35, R25, 0x2, P4 ;  /* 0x00000023767e7211 */ /* 0x000fe400020f1419 */
[----:B------:R-:W-:Y:S02]  /*3170*/  SHF.R.S32.HI R28, RZ, 0x1f, R117 ;  /* 0x0000001fff1c7819 */ /* 0x000fe40000011475 */
[----:B------:R-:W-:Y:S02]  /*3180*/  SHF.R.S32.HI R27, RZ, 0x1f, R116 ;  /* 0x0000001fff1b7819 */ /* 0x000fe40000011474 */
[----:B------:R-:W-:-:S02]  /*3190*/  SHF.R.S32.HI R26, RZ, 0x1f, R101 ;  /* 0x0000001fff1a7819 */ /* 0x000fc40000011465 */
[-C--:B------:R-:W-:Y:S02]  /*31a0*/  LEA R123, P1, R117, R137.reuse, 0x2 ;  /* 0x00000089757b7211 */ /* 0x080fe400078210ff */
[-C--:B------:R-:W-:Y:S02]  /*31b0*/  LEA R125, P2, R116, R137.reuse, 0x2 ;  /* 0x00000089747d7211 */ /* 0x080fe400078410ff */
[-C--:B------:R-:W-:Y:S02]  /*31c0*/  LEA R127, P3, R101, R137.reuse, 0x2 ;  /* 0x00000089657f7211 */ /* 0x080fe400078610ff */
[----:B------:R-:W-:Y:S02]  /*31d0*/  SHF.R.S32.HI R25, RZ, 0x1f, R100 ;  /* 0x0000001fff197819 */ /* 0x000fe40000011464 */
[----:B------:R-:W-:Y:S02]  /*31e0*/  LEA R129, P4, R100, R137, 0x2 ;  /* 0x0000008964817211 */ /* 0x000fe400078810ff */
[----:B------:R-:W-:-:S02]  /*31f0*/  SHF.L.U64.HI R24, R135, 0x2, R24 ;  /* 0x0000000287187819 */ /* 0x000fc40000010218 */
[----:B------:R-:W-:Y:S02]  /*3200*/  SHF.L.U64.HI R82, R133, 0x2, R82 ;  /* 0x0000000285527819 */ /* 0x000fe40000010252 */
[----:B------:R-:W-:Y:S02]  /*3210*/  SHF.L.U64.HI R84, R131, 0x2, R84 ;  /* 0x0000000283547819 */ /* 0x000fe40000010254 */
[-C--:B------:R-:W-:Y:S02]  /*3220*/  LEA.HI.X R128, R117, R35.reuse, R28, 0x2, P1 ;  /* 0x0000002375807211 */ /* 0x080fe400008f141c */
[-C--:B------:R-:W-:Y:S02]  /*3230*/  LEA.HI.X R132, R116, R35.reuse, R27, 0x2, P2 ;  /* 0x0000002374847211 */ /* 0x080fe400010f141b */
[-C--:B------:R-:W-:Y:S02]  /*3240*/  LEA.HI.X R101, R101, R35.reuse, R26, 0x2, P3 ;  /* 0x0000002365657211 */ /* 0x080fe400018f141a */
[----:B------:R-:W-:-:S02]  /*3250*/  LEA.HI.X R100, R100, R35, R25, 0x2, P4 ;  /* 0x0000002364647211 */ /* 0x000fc400020f1419 */
[-C--:B------:R-:W-:Y:S02]  /*3260*/  LEA R131, P1, R99, R137.reuse, 0x2 ;  /* 0x0000008963837211 */ /* 0x080fe400078210ff */
[-C--:B------:R-:W-:Y:S02]  /*3270*/  LEA R133, P2, R98, R137.reuse, 0x2 ;  /* 0x0000008962857211 */ /* 0x080fe400078410ff */
[-C--:B------:R-:W-:Y:S02]  /*3280*/  LEA R135, P3, R93, R137.reuse, 0x2 ;  /* 0x000000895d877211 */ /* 0x080fe400078610ff */
[----:B------:R-:W-:Y:S02]  /*3290*/  SHF.R.S32.HI R26, RZ, 0x1f, R93 ;  /* 0x0000001fff1a7819 */ /* 0x000fe4000001145d */
[----:B------:R-:W-:Y:S02]  /*32a0*/  SHF.R.S32.HI R25, RZ, 0x1f, R92 ;  /* 0x0000001fff197819 */ /* 0x000fe4000001145c */
[----:B------:R-:W-:-:S02]  /*32b0*/  LEA R137, P4, R92, R137, 0x2 ;  /* 0x000000895c897211 */ /* 0x000fc400078810ff */
[-C--:B------:R-:W-:Y:S01]  /*32c0*/  LEA.HI.X R26, R93, R35.reuse, R26, 0x2, P3 ;  /* 0x000000235d1a7211 */ /* 0x080fe200018f141a */
[-C--:B------:R-:W-:Y:S01]  /*32d0*/  IMAD R93, R11, R96.reuse, RZ ;  /* 0x000000600b5d7224 */ /* 0x080fe200078e02ff */
[----:B------:R-:W-:Y:S01]  /*32e0*/  LEA.HI.X R25, R92, R35, R25, 0x2, P4 ;  /* 0x000000235c197211 */ /* 0x000fe200020f1419 */
[----:B------:R-:W-:Y:S01]  /*32f0*/  IMAD R92, R9, R96, RZ ;  /* 0x00000060095c7224 */ /* 0x000fe200078e02ff */
[----:B------:R-:W-:Y:S02]  /*3300*/  IADD3 R149, P5, R149, UR10, RZ ;  /* 0x0000000a95957c10 */ /* 0x000fe4000ffbe0ff */
[----:B------:R-:W-:Y:S02]  /*3310*/  IADD3 R147, P6, R147, UR10, RZ ;  /* 0x0000000a93937c10 */ /* 0x000fe4000ffde0ff */
[----:B------:R-:W-:Y:S02]  /*3320*/  IADD3 R111, P3, R111, UR10, RZ ;  /* 0x0000000a6f6f7c10 */ /* 0x000fe4000ff7e0ff */
[----:B------:R-:W-:-:S02]  /*3330*/  IADD3 R113, P4, R113, UR10, RZ ;  /* 0x0000000a71717c10 */ /* 0x000fc4000ff9e0ff */
[----:B------:R-:W-:Y:S02]  /*3340*/  IADD3.X R112, R112, UR11, RZ, P5, !PT ;  /* 0x0000000b70707c10 */ /* 0x000fe4000affe4ff */
[----:B------:R-:W-:Y:S02]  /*3350*/  IADD3.X R114, R114, UR11, RZ, P6, !PT ;  /* 0x0000000b72727c10 */ /* 0x000fe4000b7fe4ff */
[----:B------:R-:W-:Y:S02]  /*3360*/  IADD3.X R116, R34, UR11, RZ, P3, !PT ;  /* 0x0000000b22747c10 */ /* 0x000fe40009ffe4ff */
[----:B------:R-:W-:Y:S02]  /*3370*/  IADD3.X R118, R33, UR11, RZ, P4, !PT ;  /* 0x0000000b21767c10 */ /* 0x000fe4000a7fe4ff */
[----:B------:R-:W-:Y:S02]  /*3380*/  IADD3 R115, P5, R115, UR10, RZ ;  /* 0x0000000a73737c10 */ /* 0x000fe4000ffbe0ff */
[----:B------:R-:W-:-:S02]  /*3390*/  IADD3 R119, P6, R31, UR10, RZ ;  /* 0x0000000a1f777c10 */ /* 0x000fc4000ffde0ff */
[----:B------:R-:W-:Y:S02]  /*33a0*/  IADD3 R117, P3, R30, UR10, RZ ;  /* 0x0000000a1e757c10 */ /* 0x000fe4000ff7e0ff */
[----:B------:R-:W-:Y:S02]  /*33b0*/  CS2R R30, SRZ ;  /* 0x00000000001e7805 */ /* 0x000fe4000001ff00 */
[----:B------:R-:W-:Y:S02]  /*33c0*/  IADD3 R121, P4, R29, UR10, RZ ;  /* 0x0000000a1d797c10 */ /* 0x000fe4000ff9e0ff */
[----:B------:R-:W-:Y:S02]  /*33d0*/  SHF.R.S32.HI R27, RZ, 0x1f, R98 ;  /* 0x0000001fff1b7819 */ /* 0x000fe40000011462 */
[----:B------:R-:W-:Y:S02]  /*33e0*/  IADD3.X R120, R32, UR11, RZ, P5, !PT ;  /* 0x0000000b20787c10 */ /* 0x000fe4000affe4ff */
[----:B------:R-:W-:-:S02]  /*33f0*/  CS2R R32, SRZ ;  /* 0x0000000000207805 */ /* 0x000fc4000001ff00 */
[----:B------:R-:W-:Y:S02]  /*3400*/  IADD3.X R122, R122, UR11, RZ, P6, !PT ;  /* 0x0000000b7a7a7c10 */ /* 0x000fe4000b7fe4ff */
[----:B------:R-:W-:Y:S02]  /*3410*/  IADD3.X R124, R124, UR11, RZ, P3, !PT ;  /* 0x0000000b7c7c7c10 */ /* 0x000fe40009ffe4ff */
[----:B------:R-:W-:Y:S02]  /*3420*/  IADD3.X R126, R126, UR11, RZ, P4, !PT ;  /* 0x0000000b7e7e7c10 */ /* 0x000fe4000a7fe4ff */
[----:B------:R-:W-:Y:S02]  /*3430*/  SHF.R.S32.HI R28, RZ, 0x1f, R99 ;  /* 0x0000001fff1c7819 */ /* 0x000fe40000011463 */
[----:B------:R-:W-:Y:S02]  /*3440*/  LEA.HI.X R27, R98, R35, R27, 0x2, P2 ;  /* 0x00000023621b7211 */ /* 0x000fe400010f141b */
[----:B------:R-:W-:-:S02]  /*3450*/  IADD3 R123, P5, R123, UR10, RZ ;  /* 0x0000000a7b7b7c10 */ /* 0x000fc4000ffbe0ff */
[----:B------:R-:W-:Y:S02]  /*3460*/  IADD3 R125, P6, R125, UR10, RZ ;  /* 0x0000000a7d7d7c10 */ /* 0x000fe4000ffde0ff */
[----:B------:R-:W-:Y:S02]  /*3470*/  IADD3 R127, P3, R127, UR10, RZ ;  /* 0x0000000a7f7f7c10 */ /* 0x000fe4000ff7e0ff */
[----:B------:R-:W-:Y:S02]  /*3480*/  IADD3 R129, P4, R129, UR10, RZ ;  /* 0x0000000a81817c10 */ /* 0x000fe4000ff9e0ff */
[----:B------:R-:W-:Y:S02]  /*3490*/  LEA R90, P2, R3, R90, 0x3 ;  /* 0x0000005a035a7211 */ /* 0x000fe400078418ff */
[----:B------:R-:W-:Y:S02]  /*34a0*/  SHF.R.S32.HI R146, RZ, 0x1f, R3 ;  /* 0x0000001fff927819 */ /* 0x000fe40000011403 */
[----:B------:R-:W-:-:S02]  /*34b0*/  SHF.R.S32.HI R76, RZ, 0x1f, R139 ;  /* 0x0000001fff4c7819 */ /* 0x000fc4000001148b */
[----:B------:R-:W-:Y:S02]  /*34c0*/  LEA.HI.X R28, R99, R35, R28, 0x2, P1 ;  /* 0x00000023631c7211 */ /* 0x000fe400008f141c */
[----:B------:R-:W-:Y:S02]  /*34d0*/  CS2R R34, SRZ ;  /* 0x0000000000227805 */ /* 0x000fe4000001ff00 */
[----:B------:R-:W-:Y:S02]  /*34e0*/  IADD3.X R128, R128, UR11, RZ, P5, !PT ;  /* 0x0000000b80807c10 */ /* 0x000fe4000affe4ff */
[----:B------:R-:W-:Y:S02]  /*34f0*/  IADD3.X R132, R132, UR11, RZ, P6, !PT ;  /* 0x0000000b84847c10 */ /* 0x000fe4000b7fe4ff */
[----:B------:R-:W-:Y:S02]  /*3500*/  IADD3.X R136, R101, UR11, RZ, P3, !PT ;  /* 0x0000000b65887c10 */ /* 0x000fe40009ffe4ff */
[----:B------:R-:W-:-:S02]  /*3510*/  IADD3.X R110, R100, UR11, RZ, P4, !PT ;  /* 0x0000000b646e7c10 */ /* 0x000fc4000a7fe4ff */
[----:B------:R-:W-:Y:S02]  /*3520*/  IADD3 R130, P1, R90, UR8, RZ ;  /* 0x000000085a827c10 */ /* 0x000fe4000ff3e0ff */
[----:B------:R-:W-:Y:S02]  /*3530*/  IADD3 R131, P5, R131, UR10, RZ ;  /* 0x0000000a83837c10 */ /* 0x000fe4000ffbe0ff */
[----:B------:R-:W-:Y:S02]  /*3540*/  IADD3 R133, P6, R133, UR10, RZ ;  /* 0x0000000a85857c10 */ /* 0x000fe4000ffde0ff */
[----:B------:R-:W-:Y:S02]  /*3550*/  IADD3 R135, P3, R135, UR10, RZ ;  /* 0x0000000a87877c10 */ /* 0x000fe4000ff7e0ff */
[----:B------:R-:W-:Y:S02]  /*3560*/  IADD3 R137, P4, R137, UR10, RZ ;  /* 0x0000000a89897c10 */ /* 0x000fe4000ff9e0ff */
[----:B------:R-:W-:-:S02]  /*3570*/  LEA.HI.X R24, R3, R24, R146, 0x3, P2 ;  /* 0x0000001803187211 */ /* 0x000fc400010f1c92 */
[----:B------:R-:W-:Y:S02]  /*3580*/  SHF.R.S32.HI R145, RZ, 0x5, R145 ;  /* 0x00000005ff917819 */ /* 0x000fe40000011491 */
[----:B------:R-:W-:Y:S02]  /*3590*/  SHF.R.S32.HI R148, RZ, 0x1f, R67 ;  /* 0x0000001fff947819 */ /* 0x000fe40000011443 */
[----:B------:R-:W-:Y:S01]  /*35a0*/  SHF.R.S32.HI R150, RZ, 0x1f, R69 ;  /* 0x0000001fff967819 */ /* 0x000fe20000011445 */
[----:B------:R-:W-:Y:S01]  /*35b0*/  VIADD R141, R145, 0xfffffffe ;  /* 0xfffffffe918d7836 */ /* 0x000fe20000000000 */
[----:B------:R-:W-:Y:S02]  /*35c0*/  SHF.R.S32.HI R152, RZ, 0x1f, R73 ;  /* 0x0000001fff987819 */ /* 0x000fe40000011449 */
[----:B------:R-:W-:Y:S02]  /*35d0*/  SHF.R.S32.HI R154, RZ, 0x1f, R75 ;  /* 0x0000001fff9a7819 */ /* 0x000fe4000001144b */
[----:B------:R-:W-:-:S02]  /*35e0*/  SHF.R.S32.HI R156, RZ, 0x1f, R77 ;  /* 0x0000001fff9c7819 */ /* 0x000fc4000001144d */
[----:B------:R-:W-:Y:S02]  /*35f0*/  SHF.L.U64.HI R76, R139, 0x2, R76 ;  /* 0x000000028b4c7819 */ /* 0x000fe4000001024c */
[----:B------:R-:W-:Y:S02]  /*3600*/  IADD3.X R90, R28, UR11, RZ, P5, !PT ;  /* 0x0000000b1c5a7c10 */ /* 0x000fe4000affe4ff */
[----:B------:R-:W-:Y:S02]  /*3610*/  CS2R R28, SRZ ;  /* 0x00000000001c7805 */ /* 0x000fe4000001ff00 */
[----:B------:R-:W-:Y:S02]  /*3620*/  IADD3.X R138, R27, UR11, RZ, P6, !PT ;  /* 0x0000000b1b8a7c10 */ /* 0x000fe4000b7fe4ff */
[----:B------:R-:W-:Y:S02]  /*3630*/  IADD3.X R140, R26, UR11, RZ, P3, !PT ;  /* 0x0000000b1a8c7c10 */ /* 0x000fe40009ffe4ff */
[----:B------:R-:W-:-:S02]  /*3640*/  CS2R R26, SRZ ;  /* 0x00000000001a7805 */ /* 0x000fc4000001ff00 */
[----:B------:R-:W-:Y:S02]  /*3650*/  IADD3.X R142, R25, UR11, RZ, P4, !PT ;  /* 0x0000000b198e7c10 */ /* 0x000fe4000a7fe4ff */
[----:B------:R-:W-:Y:S02]  /*3660*/  IADD3.X R139, R24, UR9, RZ, P1, !PT ;  /* 0x00000009188b7c10 */ /* 0x000fe40008ffe4ff */
[----:B------:R-:W-:Y:S02]  /*3670*/  CS2R R24, SRZ ;  /* 0x0000000000187805 */ /* 0x000fe4000001ff00 */
[C---:B------:R-:W-:Y:S01]  /*3680*/  SHF.L.U64.HI R143, R144.reuse, 0x2, R143 ;  /* 0x00000002908f7819 */ /* 0x040fe2000001028f */
[----:B------:R-:W-:Y:S01]  /*3690*/  IMAD.SHL.U32 R144, R144, 0x4, RZ ;  /* 0x0000000490907824 */ /* 0x000fe200078e00ff */
[----:B------:R-:W-:Y:S02]  /*36a0*/  SHF.L.U64.HI R146, R3, 0x2, R146 ;  /* 0x0000000203927819 */ /* 0x000fe40000010292 */
[----:B------:R-:W-:-:S02]  /*36b0*/  SHF.L.U64.HI R148, R67, 0x2, R148 ;  /* 0x0000000243947819 */ /* 0x000fc40000010294 */
[----:B------:R-:W-:Y:S02]  /*36c0*/  SHF.L.U64.HI R150, R69, 0x2, R150 ;  /* 0x0000000245967819 */ /* 0x000fe40000010296 */
[----:B------:R-:W-:Y:S02]  /*36d0*/  SHF.L.U64.HI R152, R73, 0x2, R152 ;  /* 0x0000000249987819 */ /* 0x000fe40000010298 */
[----:B------:R-:W-:Y:S02]  /*36e0*/  SHF.L.U64.HI R154, R75, 0x2, R154 ;  /* 0x000000024b9a7819 */ /* 0x000fe4000001029a */
[----:B------:R-:W-:-:S07]  /*36f0*/  SHF.L.U64.HI R156, R77, 0x2, R156 ;  /* 0x000000024d9c7819 */ /* 0x000fce000001029c */
.L_x_1:
[----:B------:R-:W-:Y:S01]  /*3700*/  UIADD3 UR13, UR13, 0x1, URZ ;  /* 0x000000010d0d7890 */ /* 0x000fe2000fffe03f */
[----:B------:R-:W-:-:S04]  /*3710*/  DEPBAR.LE SB0, 0x2 ;  /* 0x000080800000791a */ /* 0x000fc80000000000 */
[----:B------:R-:W-:Y:S01]  /*3720*/  BAR.SYNC.DEFER_BLOCKING 0x0 ;  /* 0x0000000000007b1d */ /* 0x000fe20000010000 */
[----:B------:R-:W-:Y:S01]  /*3730*/  UISETP.GT.AND UP0, UPT, UR13, 0x2, UPT ;  /* 0x000000020d00788c */ /* 0x000fe2000bf04270 */
[-C--:B------:R-:W-:Y:S01]  /*3740*/  ISETP.GE.AND P3, PT, R65, R134.reuse, PT ;  /* 0x000000864100720c */ /* 0x080fe20003f66270 */
[----:B------:R-:W-:Y:S01]  /*3750*/  UIADD3 UR12, UR12, 0x1, URZ ;  /* 0x000000010c0c7890 */ /* 0x000fe2000fffe03f */
[-C--:B------:R-:W-:Y:S01]  /*3760*/  ISETP.GE.AND P2, PT, R79, R134.reuse, PT ;  /* 0x000000864f00720c */ /* 0x080fe20003f46270 */
[----:B------:R-:W-:Y:S01]  /*3770*/  USEL UR13, UR13, URZ, !UP0 ;  /* 0x0000003f0d0d7287 */ /* 0x000fe2000c000000 */
[----:B------:R-:W-:Y:S01]  /*3780*/  ISETP.LE.AND P1, PT, R141, UR4, PT ;  /* 0x000000048d007c0c */ /* 0x000fe2000bf23270 */
[----:B------:R-:W-:Y:S01]  /*3790*/  UMOV UR9, 0x40000040 ;  /* 0x4000004000097882 */ /* 0x000fe20000000000 */
[----:B------:R-:W-:Y:S01]  /*37a0*/  UMOV UR11, 0x40000040 ;  /* 0x40000040000b7882 */ /* 0x000fe20000000000 */
[----:B------:R-:W-:Y:S01]  /*37b0*/  ULEA UR5, UR13, UR7, 0xd ;  /* 0x000000070d057291 */ /* 0x000fe2000f8e683f */
[----:B------:R-:W-:Y:S01]  /*37c0*/  SEL R97, RZ, 0x4, P3 ;  /* 0x00000004ff617807 */ /* 0x000fe20001800000 */
[----:B------:R-:W-:Y:S01]  /*37d0*/  UIADD3 UR4, UR4, 0x1, URZ ;  /* 0x0000000104047890 */ /* 0x000fe2000fffe03f */
[----:B------:R-:W-:Y:S01]  /*37e0*/  SEL R96, RZ, 0x4, P2 ;  /* 0x00000004ff607807 */ /* 0x000fe20001000000 */
[----:B------:R-:W-:Y:S01]  /*37f0*/  UIADD3 UR6, UR5, 0x6000, URZ ;  /* 0x0000600005067890 */ /* 0x000fe2000fffe03f */
[----:B------:R-:W-:Y:S01]  /*3800*/  SEL R97, R97, RZ, !P1 ;  /* 0x000000ff61617207 */ /* 0x000fe20004800000 */
[----:B------:R-:W-:Y:S01]  /*3810*/  USHF.R.U32.HI UR8, URZ, 0x4, UR5 ;  /* 0x000000043f087899 */ /* 0x000fe20008011605 */
[----:B------:R-:W-:Y:S01]  /*3820*/  SEL R96, R96, RZ, !P1 ;  /* 0x000000ff60607207 */ /* 0x000fe20004800000 */
[----:B------:R-:W-:Y:S01]  /*3830*/  USHF.R.U32.HI UR6, URZ, 0x4, UR6 ;  /* 0x000000043f067899 */ /* 0x000fe20008011606 */
[-C--:B------:R-:W-:Y:S01]  /*3840*/  ISETP.GE.AND P2, PT, R63, R134.reuse, PT ;  /* 0x000000863f00720c */ /* 0x080fe20003f46270 */
[----:B------:R-:W-:Y:S01]  /*3850*/  USGXT.U32 UR8, UR8, 0xe ;  /* 0x0000000e0808789a */ /* 0x000fe20008000000 */
[----:B------:R-:W-:Y:S01]  /*3860*/  ISETP.GE.AND P5, PT, R59, R134, PT ;  /* 0x000000863b00720c */ /* 0x000fe20003fa6270 */
[----:B------:R-:W-:Y:S01]  /*3870*/  USGXT.U32 UR10, UR6, 0xe ;  /* 0x0000000e060a789a */ /* 0x000fe20008000000 */
[----:B------:R-:W-:Y:S01]  /*3880*/  ISETP.NE.U32.AND P3, PT, R97, RZ, PT ;  /* 0x000000ff6100720c */ /* 0x000fe20003f65070 */
[----:B------:R-:W-:Y:S01]  /*3890*/  UMOV UR5, URZ ;  /* 0x0000003f00057c82 */ /* 0x000fe20008000000 */
[----:B------:R-:W-:Y:S01]  /*38a0*/  WARPGROUP.ARRIVE ;  /* 0x00000000000079c5 */ /* 0x000fe20000000000 */
[----:B------:R-:W-:Y:S01]  /*38b0*/  UMOV UR6, URZ ;  /* 0x0000003f00067c82 */ /* 0x000fe20008000000 */
[----:B------:R-:W-:-:S02]  /*38c0*/  ISETP.NE.U32.AND P6, PT, R96, RZ, PT ;  /* 0x000000ff6000720c */ /* 0x000fc40003fc5070 */
[----:B------:R-:W-:Y:S02]  /*38d0*/  SEL R97, RZ, 0x4, P2 ;  /* 0x00000004ff617807 */ /* 0x000fe40001000000 */
[----:B------:R-:W-:Y:S01]  /*38e0*/  HGMMA.64x64x8.F32.TF32 R24, gdesc[UR8], R24 ;  /* 0x04e00000081879f0 */ /* 0x000fe20008702818 */
[----:B------:R-:W-:Y:S01]  /*38f0*/  UIADD3 UR8, UP0, UR8, 0x2, URZ ;  /* 0x0000000208087890 */ /* 0x000fe2000ff1e03f */
[-C--:B------:R-:W-:Y:S01]  /*3900*/  LEA R98, P2, R77, R130.reuse, 0x2 ;  /* 0x000000824d627211 */ /* 0x080fe200078410ff */
[----:B------:R-:W-:Y:S01]  /*3910*/  UIADD3 UR10, UP1, UR10, 0x2, URZ ;  /* 0x000000020a0a7890 */ /* 0x000fe2000ff3e03f */
[----:B------:R-:W-:Y:S01]  /*3920*/  SEL R99, RZ, 0x4, P5 ;  /* 0x00000004ff637807 */ /* 0x000fe20002800000 */
[----:B------:R-:W-:Y:S01]  /*3930*/  UIADD3.X UR9, UR5, 0x40000040, URZ, UP0, !UPT ;  /* 0x4000004005097890 */ /* 0x000fe200087fe43f */
[----:B------:R-:W-:Y:S01]  /*3940*/  LEA R96, P5, R75, R130, 0x2 ;  /* 0x000000824b607211 */ /* 0x000fe200078a10ff */
[----:B------:R-:W-:Y:S01]  /*3950*/  UIADD3.X UR11, UR6, 0x40000040, URZ, UP1, !UPT ;  /* 0x40000040060b7890 */ /* 0x000fe20008ffe43f */
[----:B------:R-:W-:Y:S01]  /*3960*/  SEL R97, R97, RZ, !P1 ;  /* 0x000000ff61617207 */ /* 0x000fe20004800000 */
[----:B------:R-:W-:Y:S01]  /*3970*/  UIADD3.64 UR16, UR8, 0x2, URZ ;  /* 0x0000000208107897 */ /* 0x000fe2000fffe03f */
[----:B------:R-:W-:Y:S01]  /*3980*/  SEL R100, R99, RZ, !P1 ;  /* 0x000000ff63647207 */ /* 0x000fe20004800000 */
[----:B------:R-:W-:Y:S01]  /*3990*/  UIADD3.64 UR18, UR10, 0x2, URZ ;  /* 0x000000020a127897 */ /* 0x000fe2000fffe03f */
[----:B------:R-:W-:Y:S01]  /*39a0*/  ISETP.GE.AND P4, PT, R57, R134, PT ;  /* 0x000000863900720c */ /* 0x000fe20003f86270 */
[----:B------:R-:W-:Y:S01]  /*39b0*/  UISETP.GT.AND UP0, UPT, UR12, 0x2, UPT ;  /* 0x000000020c00788c */ /* 0x000fe2000bf04270 */
[----:B------:R-:W-:Y:S01]  /*39c0*/  IMAD.X R99, R139, 0x1, R156, P2 ;  /* 0x000000018b637824 */ /* 0x000fe200010e069c */
[----:B------:R-:W-:Y:S01]  /*39d0*/  ISETP.NE.U32.AND P2, PT, R97, RZ, PT ;  /* 0x000000ff6100720c */ /* 0x000fe20003f45070 */
[----:B------:R-:W-:Y:S01]  /*39e0*/  IMAD.X R97, R139, 0x1, R154, P5 ;  /* 0x000000018b617824 */ /* 0x000fe200028e069a */
[----:B------:R-:W-:Y:S01]  /*39f0*/  USEL UR12, UR12, URZ, !UP0 ;  /* 0x0000003f0c0c7287 */ /* 0x000fe2000c000000 */
[----:B------:R-:W-:-:S02]  /*3a00*/  ISETP.NE.U32.AND P5, PT, R100, RZ, PT ;  /* 0x000000ff6400720c */ /* 0x000fc40003fa5070 */
[----:B------:R-:W-:Y:S01]  /*3a10*/  SEL R100, RZ, 0x4, P4 ;  /* 0x00000004ff647807 */ /* 0x000fe20002000000 */
[----:B------:R-:W-:Y:S01]  /*3a20*/  ULEA UR5, UR12, UR7, 0xd ;  /* 0x000000070c057291 */ /* 0x000fe2000f8e683f */
[----:B------:R-:W-:Y:S02]  /*3a30*/  LEA R102, P4, R73, R130, 0x2 ;  /* 0x0000008249667211 */ /* 0x000fe400078810ff */
[----:B------:R-:W-:-:S03]  /*3a40*/  SEL R100, R100, RZ, !P1 ;  /* 0x000000ff64647207 */ /* 0x000fc60004800000 */
[----:B------:R-:W-:Y:S02]  /*3a50*/  VIADD R105, R14, UR5 ;  /* 0x000000050e697c36 */ /* 0x000fe40008000000 */
[----:B------:R-:W-:Y:S02]  /*3a60*/  IMAD.X R103, R139, 0x1, R152, P4 ;  /* 0x000000018b677824 */ /* 0x000fe400020e0698 */
[----:B------:R-:W-:Y:S02]  /*3a70*/  VIADD R107, R12, UR5 ;  /* 0x000000050c6b7c36 */ /* 0x000fe40008000000 */
[----:B------:R-:W-:Y:S02]  /*3a80*/  VIADD R109, R5, UR5 ;  /* 0x00000005056d7c36 */ /* 0x000fe40008000000 */
[----:B------:R-:W-:Y:S02]  /*3a90*/  VIADD R151, R4, UR5 ;  /* 0x0000000504977c36 */ /* 0x000fe40008000000 */
[----:B------:R-:W-:-:S02]  /*3aa0*/  VIADD R153, R2, UR5 ;  /* 0x0000000502997c36 */ /* 0x000fc40008000000 */
[----:B------:R-:W-:Y:S01]  /*3ab0*/  VIADD R155, R70, UR5 ;  /* 0x00000005469b7c36 */ /* 0x000fe20008000000 */
[----:B------:R-:W-:Y:S01]  /*3ac0*/  HGMMA.64x64x8.F32.TF32 R24, gdesc[UR8], R24 ;  /* 0x04e00000081879f0 */ /* 0x000fe20008702818 */
[----:B------:R-:W-:Y:S02]  /*3ad0*/  UIADD3.64 UR8, UR8, 0x4, URZ ;  /* 0x0000000408087897 */ /* 0x000fe4000fffe03f */
[----:B------:R-:W-:Y:S01]  /*3ae0*/  UIADD3.64 UR10, UR10, 0x4, URZ ;  /* 0x000000040a0a7897 */ /* 0x000fe2000fffe03f */
[----:B------:R-:W-:Y:S08]  /*3af0*/  HGMMA.64x64x8.F32.TF32 R24, gdesc[UR16], R24 ;  /* 0x04e00000101879f0 */ /* 0x000ff00008702818 */
[----:B------:R-:W-:Y:S03]  /*3b00*/  HGMMA.64x64x8.F32.TF32 R24, gdesc[UR8], R24, gsb0 ;  /* 0x04e00000081879f0 */ /* 0x000fe60008002818 */
[----:B------:R-:W-:-:S02]  /*3b10*/  WARPGROUP.DEPBAR.LE gsb0, 0x1 ;  /* 0x00008000000079c5 */ /* 0x000fc40000010100 */
[----:B------:R-:W-:Y:S06]  /*3b20*/  BAR.SYNC.DEFER_BLOCKING 0x0 ;  /* 0x0000000000007b1d */ /* 0x000fec0000010000 */
[----:B------:R-:W-:Y:S01]  /*3b30*/  @!PT LDS RZ, [RZ] ;  /* 0x00000000fffff984 */ /* 0x000fe20000000800 */
[----:B------:R-:W-:Y:S01]  /*3b40*/  @!PT LDS RZ, [RZ] ;  /* 0x00000000fffff984 */ /* 0x000fe20000000800 */
[----:B------:R-:W-:Y:S01]  /*3b50*/  @!PT LDS RZ, [RZ] ;  /* 0x00000000fffff984 */ /* 0x000fe20000000800 */
[----:B------:R1:W-:Y:S01]  /*3b60*/  LDGSTS.E [R105], desc[UR14][R98.64], P6 ;  /* 0x0000000062697fae */ /* 0x0003e2000b12184e */
[----:B------:R-:W-:-:S03]  /*3b70*/  ISETP.GE.AND P6, PT, R23, R134, PT ;  /* 0x000000861700720c */ /* 0x000fc60003fc6270 */
[----:B------:R2:W-:Y:S01]  /*3b80*/  LDGSTS.E [R105+0x8], desc[UR14][R96.64], P3 ;  /* 0x0000800060697fae */ /* 0x0005e2000992184e */
[----:B------:R-:W-:Y:S02]  /*3b90*/  SEL R101, RZ, 0x4, P6 ;  /* 0x00000004ff657807 */ /* 0x000fe40003000000 */
[----:B------:R-:W-:Y:S01]  /*3ba0*/  ISETP.NE.U32.AND P3, PT, R100, RZ, PT ;  /* 0x000000ff6400720c */ /* 0x000fe20003f65070 */
[----:B------:R3:W-:Y:S01]  /*3bb0*/  LDGSTS.E [R107], desc[UR14][R102.64], P2 ;  /* 0x00000000666b7fae */ /* 0x0007e2000912184e */
[----:B------:R-:W-:Y:S02]  /*3bc0*/  ISETP.GE.AND P6, PT, R21, R134, PT ;  /* 0x000000861500720c */ /* 0x000fe40003fc6270 */
[----:B------:R-:W-:Y:S02]  /*3bd0*/  LEA R100, P4, R69, R130, 0x2 ;  /* 0x0000008245647211 */ /* 0x000fe400078810ff */
[----:B-1----:R-:W-:Y:S02]  /*3be0*/  SEL R99, RZ, 0x4, P6 ;  /* 0x00000004ff637807 */ /* 0x002fe40003000000 */
[----:B------:R-:W-:Y:S01]  /*3bf0*/  SEL R104, R101, RZ, !P1 ;  /* 0x000000ff65687207 */ /* 0x000fe20004800000 */
[----:B------:R-:W-:Y:S01]  /*3c00*/  IMAD.X R101, R139, 0x1, R150, P4 ;  /* 0x000000018b657824 */ /* 0x000fe200020e0696 */
[----:B------:R-:W-:Y:S01]  /*3c10*/  ISETP.GE.AND P6, PT, R81, R134, PT ;  /* 0x000000865100720c */ /* 0x000fe20003fc6270 */
[----:B--2---:R-:W-:Y:S01]  /*3c20*/  VIADD R105, R10, UR5 ;  /* 0x000000050a697c36 */ /* 0x004fe20008000000 */
[----:B------:R-:W-:-:S02]  /*3c30*/  LEA R98, P2, R67, R130, 0x2 ;  /* 0x0000008243627211 */ /* 0x000fc400078410ff */
[----:B------:R-:W-:Y:S01]  /*3c40*/  SEL R99, R99, RZ, !P1 ;  /* 0x000000ff63637207 */ /* 0x000fe20004800000 */
[----:B------:R1:W-:Y:S01]  /*3c50*/  LDGSTS.E [R107+0x8], desc[UR14][R100.64], P5 ;  /* 0x00008000646b7fae */ /* 0x0003e2000a92184e */
[----:B------:R-:W-:Y:S02]  /*3c60*/  SEL R97, RZ, 0x4, P6 ;  /* 0x00000004ff617807 */ /* 0x000fe40003000000 */
[----:B------:R-:W-:Y:S01]  /*3c70*/  ISETP.NE.U32.AND P5, PT, R99, RZ, PT ;  /* 0x000000ff6300720c */ /* 0x000fe20003fa5070 */
[----:B------:R-:W-:Y:S01]  /*3c80*/  IMAD.X R99, R139, 0x1, R148, P2 ;  /* 0x000000018b637824 */ /* 0x000fe200010e0694 */
[----:B------:R-:W-:Y:S02]  /*3c90*/  ISETP.GE.AND P6, PT, R19, R134, PT ;  /* 0x000000861300720c */ /* 0x000fe40003fc6270 */
[----:B------:R-:W-:Y:S02]  /*3ca0*/  ISETP.NE.U32.AND P4, PT, R104, RZ, PT ;  /* 0x000000ff6800720c */ /* 0x000fe40003f85070 */
[----:B---3--:R-:W-:Y:S01]  /*3cb0*/  SEL R103, RZ, 0x4, P6 ;  /* 0x00000004ff677807 */ /* 0x008fe20003000000 */
[----:B------:R2:W-:Y:S01]  /*3cc0*/  LDGSTS.E [R105], desc[UR14][R98.64], P3 ;  /* 0x0000000062697fae */ /* 0x0005e2000992184e */
[----:B------:R-:W-:Y:S01]  /*3cd0*/  IADD3 R96, P2, R61, R130, RZ ;  /* 0x000000823d607210 */ /* 0x000fe20007f5e0ff */
[----:B-1----:R-:W-:Y:S01]  /*3ce0*/  VIADD R107, R8, UR5 ;  /* 0x00000005086b7c36 */ /* 0x002fe20008000000 */
[----:B------:R-:W-:-:S02]  /*3cf0*/  ISETP.GE.AND P3, PT, R17, R134, PT ;  /* 0x000000861100720c */ /* 0x000fc40003f66270 */
[----:B------:R-:W-:Y:S02]  /*3d00*/  IADD3 R102, P6, R60, R130, RZ ;  /* 0x000000823c667210 */ /* 0x000fe40007fde0ff */
[----:B------:R-:W-:Y:S02]  /*3d10*/  SEL R103, R103, RZ, !P1 ;  /* 0x000000ff67677207 */ /* 0x000fe40004800000 */
[----:B------:R-:W-:Y:S01]  /*3d20*/  SEL R104, R97, RZ, !P1 ;  /* 0x000000ff61687207 */ /* 0x000fe20004800000 */
[----:B------:R-:W-:Y:S01]  /*3d30*/  IMAD.X R97, R139, 0x1, R76, P2 ;  /* 0x000000018b617824 */ /* 0x000fe200010e064c */
[----:B------:R-:W-:Y:S02]  /*3d40*/  SEL R101, RZ, 0x4, P3 ;  /* 0x00000004ff657807 */ /* 0x000fe40001800000 */
[----:B------:R-:W-:Y:S01]  /*3d50*/  ISETP.NE.U32.AND P3, PT, R103, RZ, PT ;  /* 0x000000ff6700720c */ /* 0x000fe20003f65070 */
[----:B------:R-:W-:Y:S01]  /*3d60*/  IMAD.X R103, R139, 0x1, R78, P6 ;  /* 0x000000018b677824 */ /* 0x000fe200030e064e */
[----:B------:R-:W-:Y:S01]  /*3d70*/  ISETP.NE.U32.AND P2, PT, R104, RZ, PT ;  /* 0x000000ff6800720c */ /* 0x000fe20003f45070 */
[----:B------:R1:W-:Y:S01]  /*3d80*/  LDGSTS.E [R105+0x8], desc[UR14][R96.64], P4 ;  /* 0x0000800060697fae */ /* 0x0003e2000a12184e */
[----:B------:R-:W-:-:S02]  /*3d90*/  ISETP.GE.AND P6, PT, R15, R134, PT ;  /* 0x000000860f00720c */ /* 0x000fc40003fc6270 */
[----:B------:R-:W-:Y:S01]  /*3da0*/  IADD3 R100, P4, R58, R130, RZ ;  /* 0x000000823a647210 */ /* 0x000fe20007f9e0ff */
[----:B------:R3:W-:Y:S01]  /*3db0*/  LDGSTS.E [R107], desc[UR14][R102.64], P5 ;  /* 0x00000000666b7fae */ /* 0x0007e2000a92184e */
[----:B--2---:R-:W-:Y:S02]  /*3dc0*/  SEL R98, RZ, 0x4, P6 ;  /* 0x00000004ff627807 */ /* 0x004fe40003000000 */
[----:B------:R-:W-:Y:S01]  /*3dd0*/  SEL R104, R101, RZ, !P1 ;  /* 0x000000ff65687207 */ /* 0x000fe20004800000 */
[----:B------:R-:W-:Y:S01]  /*3de0*/  IMAD.X R101, R139, 0x1, R80, P4 ;  /* 0x000000018b657824 */ /* 0x000fe200020e0650 */
[----:B------:R-:W-:Y:S02]  /*3df0*/  ISETP.GE.AND P5, PT, R13, R134, PT ;  /* 0x000000860d00720c */ /* 0x000fe40003fa6270 */
[----:B------:R-:W-:Y:S01]  /*3e00*/  ISETP.NE.U32.AND P4, PT, R104, RZ, PT ;  /* 0x000000ff6800720c */ /* 0x000fe20003f85070 */
[----:B-1----:R-:W-:Y:S01]  /*3e10*/  VIADD R105, R6, UR5 ;  /* 0x0000000506697c36 */ /* 0x002fe20008000000 */
[----:B------:R-:W-:Y:S01]  /*3e20*/  SEL R96, R98, RZ, !P1 ;  /* 0x000000ff62607207 */ /* 0x000fe20004800000 */
[----:B------:R1:W-:Y:S01]  /*3e30*/  LDGSTS.E [R107+0x8], desc[UR14][R100.64], P2 ;  /* 0x00008000646b7fae */ /* 0x0003e2000912184e */
[----:B------:R-:W-:-:S02]  /*3e40*/  IADD3 R98, P6, R56, R130, RZ ;  /* 0x0000008238627210 */ /* 0x000fc40007fde0ff */
[----:B------:R-:W-:Y:S02]  /*3e50*/  ISETP.NE.U32.AND P2, PT, R96, RZ, PT ;  /* 0x000000ff6000720c */ /* 0x000fe40003f45070 */
[----:B------:R-:W-:Y:S01]  /*3e60*/  SEL R97, RZ, 0x4, P5 ;  /* 0x00000004ff617807 */ /* 0x000fe20002800000 */
[----:B------:R-:W-:Y:S01]  /*3e70*/  IMAD.X R99, R139, 0x1, R82, P6 ;  /* 0x000000018b637824 */ /* 0x000fe200030e0652 */
[----:B------:R-:W-:Y:S02]  /*3e80*/  IADD3 R96, P6, R22, R130, RZ ;  /* 0x0000008216607210 */ /* 0x000fe40007fde0ff */
[-C--:B------:R-:W-:Y:S02]  /*3e90*/  ISETP.GE.AND P5, PT, R11, R134.reuse, PT ;  /* 0x000000860b00720c */ /* 0x080fe40003fa6270 */
[----:B---3--:R-:W-:Y:S01]  /*3ea0*/  SEL R102, R97, RZ, !P1 ;  /* 0x000000ff61667207 */ /* 0x008fe20004800000 */
[----:B------:R-:W-:Y:S01]  /*3eb0*/  IMAD.X R97, R139, 0x1, R84, P6 ;  /* 0x000000018b617824 */ /* 0x000fe200030e0654 */
[----:B-1----:R-:W-:Y:S01]  /*3ec0*/  SEL R101, RZ, 0x4, P5 ;  /* 0x00000004ff657807 */ /* 0x002fe20002800000 */
[----:B------:R1:W-:Y:S01]  /*3ed0*/  LDGSTS.E [R105], desc[UR14][R98.64], P3 ;  /* 0x0000000062697fae */ /* 0x0003e2000992184e */
[----:B------:R-:W-:-:S02]  /*3ee0*/  ISETP.GE.AND P5, PT, R7, R134, PT ;  /* 0x000000860700720c */ /* 0x000fc40003fa6270 */
[----:B------:R-:W-:Y:S01]  /*3ef0*/  IADD3 R100, P6, R20, R130, RZ ;  /* 0x0000008214647210 */ /* 0x000fe20007fde0ff */
[----:B------:R2:W-:Y:S01]  /*3f00*/  LDGSTS.E [R105+0x8], desc[UR14][R96.64], P4 ;  /* 0x0000800060697fae */ /* 0x0005e2000a12184e */
[----:B------:R-:W-:Y:S02]  /*3f10*/  ISETP.GE.AND P4, PT, R9, R134, PT ;  /* 0x000000860900720c */ /* 0x000fe40003f86270 */
[----:B------:R-:W-:Y:S02]  /*3f20*/  ISETP.NE.U32.AND P3, PT, R102, RZ, PT ;  /* 0x000000ff6600720c */ /* 0x000fe40003f65070 */
[----:B------:R-:W-:Y:S01]  /*3f30*/  SEL R102, R101, RZ, !P1 ;  /* 0x000000ff65667207 */ /* 0x000fe20004800000 */
[----:B------:R-:W-:Y:S01]  /*3f40*/  IMAD.X R101, R139, 0x1, R86, P6 ;  /* 0x000000018b657824 */ /* 0x000fe200030e0656 */
[----:B------:R-:W-:Y:S01]  /*3f50*/  SEL R103, RZ, 0x4, P4 ;  /* 0x00000004ff677807 */ /* 0x000fe20002000000 */
[----:B-1----:R-:W-:Y:S01]  /*3f60*/  IMAD.MOV.U32 R99, RZ, RZ, R139 ;  /* 0x000000ffff637224 */ /* 0x002fe200078e008b */
[----:B------:R-:W-:-:S02]  /*3f70*/  SEL R98, RZ, 0x4, P5 ;  /* 0x00000004ff627807 */ /* 0x000fc40002800000 */
[-C--:B------:R-:W-:Y:S01]  /*3f80*/  ISETP.GE.AND P5, PT, R66, R134.reuse, PT ;  /* 0x000000864200720c */ /* 0x080fe20003fa6270 */
[----:B------:R1:W-:Y:S01]  /*3f90*/  LDGSTS.E [R109], desc[UR14][R100.64], P2 ;  /* 0x00000000646d7fae */ /* 0x0003e2000912184e */
[----:B------:R-:W-:Y:S01]  /*3fa0*/  ISETP.GE.AND P6, PT, R71, R134, PT ;  /* 0x000000864700720c */ /* 0x000fe20003fc6270 */
[----:B------:R-:W-:Y:S01]  /*3fb0*/  VIADD R134, R134, 0xffffffe0 ;  /* 0xffffffe086867836 */ /* 0x000fe20000000000 */
[----:B------:R-:W-:Y:S02]  /*3fc0*/  SEL R98, R98, RZ, !P1 ;  /* 0x000000ff62627207 */ /* 0x000fe40004800000 */
[----:B--2---:R-:W-:Y:S02]  /*3fd0*/  SEL R97, RZ, 0x4, P5 ;  /* 0x00000004ff617807 */ /* 0x004fe40002800000 */
[----:B------:R-:W-:Y:S02]  /*3fe0*/  SEL R103, R103, RZ, !P1 ;  /* 0x000000ff67677207 */ /* 0x000fe40004800000 */
[----:B------:R-:W-:-:S02]  /*3ff0*/  SEL R96, RZ, 0x4, P6 ;  /* 0x00000004ff607807 */ /* 0x000fc40003000000 */
[----:B------:R-:W-:Y:S01]  /*4000*/  ISETP.NE.U32.AND P5, PT, R98, RZ, PT ;  /* 0x000000ff6200720c */ /* 0x000fe20003fa5070 */
[----:B------:R-:W-:Y:S01]  /*4010*/  IMAD.MOV.U32 R98, RZ, RZ, R130 ;  /* 0x000000ffff627224 */ /* 0x000fe200078e0082 */
[----:B------:R-:W-:Y:S02]  /*4020*/  ISETP.NE.U32.AND P4, PT, R102, RZ, PT ;  /* 0x000000ff6600720c */ /* 0x000fe40003f85070 */
[----:B------:R-:W-:Y:S01]  /*4030*/  ISETP.NE.U32.AND P6, PT, R103, RZ, PT ;  /* 0x000000ff6700720c */ /* 0x000fe20003fc5070 */
[--C-:B------:R-:W-:Y:S01]  /*4040*/  IMAD.WIDE R102, R94, 0x4, R98.reuse ;  /* 0x000000045e667825 */ /* 0x100fe200078e0262 */
[----:B------:R-:W-:Y:S02]  /*4050*/  SEL R96, R96, RZ, !P1 ;  /* 0x000000ff60607207 */ /* 0x000fe40004800000 */
[----:B------:R-:W-:Y:S01]  /*4060*/  SEL R97, R97, RZ, !P1 ;  /* 0x000000ff61617207 */ /* 0x000fe20004800000 */
[--C-:B------:R-:W-:Y:S01]  /*4070*/  IMAD.WIDE R106, R93, 0x4, R98.reuse ;  /* 0x000000045d6a7825 */ /* 0x100fe200078e0262 */
[----:B------:R-:W-:Y:S01]  /*4080*/  ISETP.NE.U32.AND P2, PT, R96, RZ, PT ;  /* 0x000000ff6000720c */ /* 0x000fe20003f45070 */
[----:B------:R2:W-:Y:S01]  /*4090*/  LDGSTS.E [R109+0x8], desc[UR14][R102.64], P3 ;  /* 0x00008000666d7fae */ /* 0x0005e2000992184e */
[----:B------:R-:W-:Y:S01]  /*40a0*/  IADD3 R96, P3, R18, R130, RZ ;  /* 0x0000008212607210 */ /* 0x000fe20007f7e0ff */
[--C-:B------:R-:W-:Y:S01]  /*40b0*/  IMAD.WIDE R104, R92, 0x4, R98.reuse ;  /* 0x000000045c687825 */ /* 0x100fe200078e0262 */
[----:B------:R-:W-:Y:S01]  /*40c0*/  ISETP.NE.U32.AND P1, PT, R97, RZ, PT ;  /* 0x000000ff6100720c */ /* 0x000fe20003f25070 */
[----:B------:R3:W-:Y:S01]  /*40d0*/  LDGSTS.E [R151], desc[UR14][R106.64], P4 ;  /* 0x000000006a977fae */ /* 0x0007e2000a12184e */
[----:B-1----:R-:W-:Y:S01]  /*40e0*/  IADD3 R100, P4, R62, R137, RZ ;  /* 0x000000893e647210 */ /* 0x002fe20007f9e0ff */
[----:B------:R-:W-:-:S02]  /*40f0*/  IMAD.WIDE R98, R91, 0x4, R98 ;  /* 0x000000045b627825 */ /* 0x000fc400078e0262 */
[----:B------:R1:W-:Y:S02]  /*4100*/  LDGSTS.E [R151+0x8], desc[UR14][R104.64], P6 ;  /* 0x0000800068977fae */ /* 0x0003e4000b12184e */
[----:B------:R-:W-:Y:S02]  /*4110*/  IMAD.X R97, R139, 0x1, R88, P3 ;  /* 0x000000018b617824 */ /* 0x000fe400018e0658 */
[----:B------:R4:W-:Y:S01]  /*4120*/  LDGSTS.E [R153], desc[UR14][R98.64], P5 ;  /* 0x0000000062997fae */ /* 0x0009e2000a92184e */
[----:B--2---:R-:W-:Y:S01]  /*4130*/  IADD3 R102, P3, R62, R133, RZ ;  /* 0x000000853e667210 */ /* 0x004fe20007f7e0ff */
[--C-:B------:R-:W-:Y:S02]  /*4140*/  IMAD.X R101, R142, 0x1, R89.reuse, P4 ;  /* 0x000000018e657824 */ /* 0x100fe400020e0659 */
[----:B------:R2:W-:Y:S01]  /*4150*/  LDGSTS.E [R153+0x8], desc[UR14][R96.64], P2 ;  /* 0x0000800060997fae */ /* 0x0005e2000912184e */
[----:B------:R-:W-:Y:S01]  /*4160*/  IADD3 R108, P2, R62, R129, RZ ;  /* 0x000000813e6c7210 */ /* 0x000fe20007f5e0ff */
[----:B------:R-:W-:Y:S01]  /*4170*/  IMAD.X R103, R138, 0x1, R89, P3 ;  /* 0x000000018a677824 */ /* 0x000fe200018e0659 */
[----:B---3--:R-:W-:Y:S01]  /*4180*/  IADD3 R106, P3, R62, R125, RZ ;  /* 0x0000007d3e6a7210 */ /* 0x008fe20007f7e0ff */
[----:B------:R-:W0:Y:S01]  /*4190*/  LDGDEPBAR ;  /* 0x00000000000079af */ /* 0x000e220000000000 */
[----:B-1----:R-:W-:-:S02]  /*41a0*/  VIADD R151, R0, UR5 ;  /* 0x0000000500977c36 */ /* 0x002fc40008000000 */
[--C-:B------:R-:W-:Y:S01]  /*41b0*/  IMAD.X R109, R110, 0x1, R89.reuse, P2 ;  /* 0x000000016e6d7824 */ /* 0x100fe200010e0659 */
[----:B------:R-:W-:Y:S01]  /*41c0*/  IADD3 R104, P2, R62, R121, RZ ;  /* 0x000000793e687210 */ /* 0x000fe20007f5e0ff */
[--C-:B------:R-:W-:Y:S01]  /*41d0*/  IMAD.X R107, R132, 0x1, R89.reuse, P3 ;  /* 0x00000001846b7824 */ /* 0x100fe200018e0659 */
[----:B----4-:R-:W-:Y:S01]  /*41e0*/  IADD3 R98, P3, R62, R119, RZ ;  /* 0x000000773e627210 */ /* 0x010fe20007f7e0ff */
[----:B------:R1:W-:Y:S02]  /*41f0*/  LDGSTS.E [R155+0x6000], desc[UR14][R100.64], P1 ;  /* 0x06000000649b7fae */ /* 0x0003e4000892184e */
[--C-:B------:R-:W-:Y:S01]  /*4200*/  IMAD.X R105, R126, 0x1, R89.reuse, P2 ;  /* 0x000000017e697824 */ /* 0x100fe200010e0659 */
[----:B--2---:R-:W-:Y:S01]  /*4210*/  IADD3 R96, P2, R62, R113, RZ ;  /* 0x000000713e607210 */ /* 0x004fe20007f5e0ff */
[----:B------:R2:W-:Y:S01]  /*4220*/  LDGSTS.E [R155+0x6400], desc[UR14][R102.64], P1 ;  /* 0x06400000669b7fae */ /* 0x0005e2000892184e */
[----:B------:R-:W-:Y:S01]  /*4230*/  IMAD.X R99, R122, 0x1, R89, P3 ;  /* 0x000000017a637824 */ /* 0x000fe200018e0659 */
[----:B------:R-:W-:-:S02]  /*4240*/  IADD3 R113, P6, R113, R144, RZ ;  /* 0x0000009071717210 */ /* 0x000fc40007fde0ff */
[C---:B------:R-:W-:Y:S01]  /*4250*/  IMAD.X R97, R118.reuse, 0x1, R89, P2 ;  /* 0x0000000176617824 */ /* 0x040fe200010e0659 */
[----:B------:R3:W-:Y:S02]  /*4260*/  LDGSTS.E [R155+0x6800], desc[UR14][R108.64], P1 ;  /* 0x068000006c9b7fae */ /* 0x0007e4000892184e */
[----:B------:R-:W-:Y:S01]  /*4270*/  IMAD.X R118, R118, 0x1, R143, P6 ;  /* 0x0000000176767824 */ /* 0x000fe200030e068f */
[C---:B-1----:R-:W-:Y:S01]  /*4280*/  IADD3 R100, P3, R62.reuse, R147, RZ ;  /* 0x000000933e647210 */ /* 0x042fe20007f7e0ff */
[----:B------:R1:W-:Y:S01]  /*4290*/  LDGSTS.E [R155+0x6c00], desc[UR14][R106.64], P1 ;  /* 0x06c000006a9b7fae */ /* 0x0003e2000892184e */
[-C--:B------:R-:W-:Y:S02]  /*42a0*/  IADD3 R125, P6, R125, R144.reuse, RZ ;  /* 0x000000907d7d7210 */ /* 0x080fe40007fde0ff */
[----:B--2---:R-:W-:Y:S01]  /*42b0*/  IADD3 R102, P2, R62, R135, RZ ;  /* 0x000000873e667210 */ /* 0x004fe20007f5e0ff */
[----:B------:R-:W-:Y:S01]  /*42c0*/  IMAD.X R101, R114, 0x1, R89, P3 ;  /* 0x0000000172657824 */ /* 0x000fe200018e0659 */
[----:B------:R2:W-:Y:S01]  /*42d0*/  LDGSTS.E [R155+0x7000], desc[UR14][R104.64], P1 ;  /* 0x07000000689b7fae */ /* 0x0005e2000892184e */
[----:B------:R-:W-:Y:S01]  /*42e0*/  IMAD.X R132, R132, 0x1, R143, P6 ;  /* 0x0000000184847824 */ /* 0x000fe200030e068f */
[----:B------:R-:W-:Y:S01]  /*42f0*/  IADD3 R137, P6, R137, R144, RZ ;  /* 0x0000009089897210 */ /* 0x000fe20007fde0ff */
[----:B------:R-:W-:Y:S01]  /*4300*/  IMAD.X R103, R140, 0x1, R89, P2 ;  /* 0x000000018c677824 */ /* 0x000fe200010e0659 */
[C---:B---3--:R-:W-:Y:S01]  /*4310*/  IADD3 R108, P3, R62.reuse, R131, RZ ;  /* 0x000000833e6c7210 */ /* 0x048fe20007f7e0ff */
[----:B------:R3:W-:Y:S01]  /*4320*/  LDGSTS.E [R155+0x7400], desc[UR14][R98.64], P1 ;  /* 0x07400000629b7fae */ /* 0x0007e2000892184e */
[----:B-1----:R-:W-:Y:S01]  /*4330*/  IADD3 R106, P2, R62, R127, RZ ;  /* 0x0000007f3e6a7210 */ /* 0x002fe20007f5e0ff */
[----:B------:R-:W-:-:S02]  /*4340*/  IMAD.X R142, R142, 0x1, R143, P6 ;  /* 0x000000018e8e7824 */ /* 0x000fc400030e068f */
[----:B------:R1:W-:Y:S01]  /*4350*/  LDGSTS.E [R155+0x7800], desc[UR14][R96.64], P1 ;  /* 0x07800000609b7fae */ /* 0x0003e2000892184e */
[--C-:B------:R-:W-:Y:S02]  /*4360*/  IMAD.X R109, R90, 0x1, R89.reuse, P3 ;  /* 0x000000015a6d7824 */ /* 0x100fe400018e0659 */
[--C-:B------:R-:W-:Y:S01]  /*4370*/  IMAD.X R107, R136, 0x1, R89.reuse, P2 ;  /* 0x00000001886b7824 */ /* 0x100fe200010e0659 */
[----:B--2---:R-:W-:Y:S01]  /*4380*/  IADD3 R104, P3, R62, R123, RZ ;  /* 0x0000007b3e687210 */ /* 0x004fe20007f7e0ff */
[----:B------:R2:W-:Y:S04]  /*4390*/  LDGSTS.E [R155+0x7c00], desc[UR14][R100.64], P1 ;  /* 0x07c00000649b7fae */ /* 0x0005e8000892184e */
[----:B------:R-:W-:Y:S01]  /*43a0*/  IMAD.X R105, R128, 0x1, R89, P3 ;  /* 0x0000000180697824 */ /* 0x000fe200018e0659 */
[C---:B---3--:R-:W-:Y:S01]  /*43b0*/  IADD3 R98, P3, R62.reuse, R115, RZ ;  /* 0x000000733e627210 */ /* 0x048fe20007f7e0ff */
[----:B------:R3:W-:Y:S01]  /*43c0*/  LDGSTS.E [R151+0x6200], desc[UR14][R102.64], P1 ;  /* 0x0620000066977fae */ /* 0x0007e2000892184e */
[----:B-1----:R-:W-:-:S03]  /*43d0*/  IADD3 R96, P2, R62, R117, RZ ;  /* 0x000000753e607210 */ /* 0x002fc60007f5e0ff */
[--C-:B------:R-:W-:Y:S01]  /*43e0*/  IMAD.X R99, R120, 0x1, R89.reuse, P3 ;  /* 0x0000000178637824 */ /* 0x100fe200018e0659 */
[----:B------:R1:W-:Y:S01]  /*43f0*/  LDGSTS.E [R151+0x6600], desc[UR14][R108.64], P1 ;  /* 0x066000006c977fae */ /* 0x0003e2000892184e */
[--C-:B------:R-:W-:Y:S01]  /*4400*/  IMAD.X R97, R124, 0x1, R89.reuse, P2 ;  /* 0x000000017c617824 */ /* 0x100fe200010e0659 */
[C---:B--2---:R-:W-:Y:S02]  /*4410*/  IADD3 R100, P2, R62.reuse, R111, RZ ;  /* 0x0000006f3e647210 */ /* 0x044fe40007f5e0ff */
[----:B------:R1:W-:Y:S01]  /*4420*/  LDGSTS.E [R151+0x6a00], desc[UR14][R106.64], P1 ;  /* 0x06a000006a977fae */ /* 0x0003e2000892184e */
[-C--:B------:R-:W-:Y:S02]  /*4430*/  IADD3 R111, P5, R111, R144.reuse, RZ ;  /* 0x000000906f6f7210 */ /* 0x080fe40007fbe0ff */
[----:B---3--:R-:W-:Y:S01]  /*4440*/  IADD3 R102, P4, R62, R149, RZ ;  /* 0x000000953e667210 */ /* 0x008fe20007f9e0ff */
[--C-:B------:R-:W-:Y:S01]  /*4450*/  IMAD.X R101, R116, 0x1, R89.reuse, P2 ;  /* 0x0000000174657824 */ /* 0x100fe200010e0659 */
[-C--:B------:R-:W-:Y:S01]  /*4460*/  IADD3 R119, P2, R119, R144.reuse, RZ ;  /* 0x0000009077777210 */ /* 0x080fe20007f5e0ff */
[----:B------:R1:W-:Y:S01]  /*4470*/  LDGSTS.E [R151+0x6e00], desc[UR14][R104.64], P1 ;  /* 0x06e0000068977fae */ /* 0x0003e2000892184e */
[-C--:B------:R-:W-:Y:S01]  /*4480*/  IADD3 R149, P3, R149, R144.reuse, RZ ;  /* 0x0000009095957210 */ /* 0x080fe20007f7e0ff */
[----:B------:R-:W-:Y:S01]  /*4490*/  IMAD.X R103, R112, 0x1, R89, P4 ;  /* 0x0000000170677824 */ /* 0x000fe200020e0659 */
[-C--:B------:R-:W-:Y:S01]  /*44a0*/  IADD3 R147, P4, R147, R144.reuse, RZ ;  /* 0x0000009093937210 */ /* 0x080fe20007f9e0ff */
[--C-:B------:R-:W-:Y:S01]  /*44b0*/  IMAD.X R122, R122, 0x1, R143.reuse, P2 ;  /* 0x000000017a7a7824 */ /* 0x100fe200010e068f */
[----:B------:R1:W-:Y:S01]  /*44c0*/  LDGSTS.E [R151+0x7200], desc[UR14][R96.64], P1 ;  /* 0x0720000060977fae */ /* 0x0003e2000892184e */
[-C--:B------:R-:W-:Y:S01]  /*44d0*/  IADD3 R129, P2, R129, R144.reuse, RZ ;  /* 0x0000009081817210 */ /* 0x080fe20007f5e0ff */
[--C-:B------:R-:W-:Y:S01]  /*44e0*/  IMAD.X R112, R112, 0x1, R143.reuse, P3 ;  /* 0x0000000170707824 */ /* 0x100fe200018e068f */
[-C--:B------:R-:W-:Y:S01]  /*44f0*/  IADD3 R117, P3, R117, R144.reuse, RZ ;  /* 0x0000009075757210 */ /* 0x080fe20007f7e0ff */
[----:B------:R1:W-:Y:S01]  /*4500*/  LDGSTS.E [R151+0x7600], desc[UR14][R98.64], P1 ;  /* 0x0760000062977fae */ /* 0x0003e2000892184e */
[--C-:B------:R-:W-:Y:S01]  /*4510*/  IMAD.X R114, R114, 0x1, R143.reuse, P4 ;  /* 0x0000000172727824 */ /* 0x100fe200020e068f */
[-C--:B------:R-:W-:Y:S01]  /*4520*/  IADD3 R121, P4, R121, R144.reuse, RZ ;  /* 0x0000009079797210 */ /* 0x080fe20007f9e0ff */
[--C-:B------:R-:W-:Y:S01]  /*4530*/  IMAD.X R110, R110, 0x1, R143.reuse, P2 ;  /* 0x000000016e6e7824 */ /* 0x100fe200010e068f */
[----:B------:R1:W-:Y:S01]  /*4540*/  LDGSTS.E [R151+0x7a00], desc[UR14][R100.64], P1 ;  /* 0x07a0000064977fae */ /* 0x0003e2000892184e */
[----:B------:R-:W-:Y:S01]  /*4550*/  ISETP.NE.U32.AND P2, PT, R145, UR4, PT ;  /* 0x0000000491007c0c */ /* 0x000fe2000bf45070 */
[--C-:B------:R-:W-:Y:S01]  /*4560*/  IMAD.X R116, R116, 0x1, R143.reuse, P5 ;  /* 0x0000000174747824 */ /* 0x100fe200028e068f */
[-C--:B------:R-:W-:Y:S01]  /*4570*/  IADD3 R123, P5, R123, R144.reuse, RZ ;  /* 0x000000907b7b7210 */ /* 0x080fe20007fbe0ff */
[----:B------:R1:W-:Y:S01]  /*4580*/  LDGSTS.E [R151+0x7e00], desc[UR14][R102.64], P1 ;  /* 0x07e0000066977fae */ /* 0x0003e2000892184e */
[-C--:B------:R-:W-:Y:S01]  /*4590*/  IADD3 R115, P1, R115, R144.reuse, RZ ;  /* 0x0000009073737210 */ /* 0x080fe20007f3e0ff */
[--C-:B------:R-:W-:Y:S01]  /*45a0*/  IMAD.X R124, R124, 0x1, R143.reuse, P3 ;  /* 0x000000017c7c7824 */ /* 0x100fe200018e068f */
[-C--:B------:R-:W-:Y:S01]  /*45b0*/  IADD3 R131, P3, R131, R144.reuse, RZ ;  /* 0x0000009083837210 */ /* 0x080fe20007f7e0ff */
[--C-:B------:R-:W-:Y:S01]  /*45c0*/  IMAD.X R126, R126, 0x1, R143.reuse, P4 ;  /* 0x000000017e7e7824 */ /* 0x100fe200020e068f */
[-C--:B------:R-:W-:Y:S01]  /*45d0*/  IADD3 R133, P4, R133, R144.reuse, RZ ;  /* 0x0000009085857210 */ /* 0x080fe20007f9e0ff */
[--C-:B------:R-:W-:Y:S01]  /*45e0*/  IMAD.X R120, R120, 0x1, R143.reuse, P1 ;  /* 0x0000000178787824 */ /* 0x100fe200008e068f */
[-C--:B------:R-:W-:Y:S01]  /*45f0*/  IADD3 R127, P1, R127, R144.reuse, RZ ;  /* 0x000000907f7f7210 */ /* 0x080fe20007f3e0ff */
[--C-:B------:R-:W-:Y:S01]  /*4600*/  IMAD.X R128, R128, 0x1, R143.reuse, P5 ;  /* 0x0000000180807824 */ /* 0x100fe200028e068f */
[----:B------:R-:W-:Y:S01]  /*4610*/  IADD3 R135, P5, R135, R144, RZ ;  /* 0x0000009087877210 */ /* 0x000fe20007fbe0ff */
[----:B------:R-:W0:Y:S01]  /*4620*/  LDGDEPBAR ;  /* 0x00000000000079af */ /* 0x000e220000000000 */
[----:B------:R-:W-:-:S02]  /*4630*/  IMAD.X R90, R90, 0x1, R143, P3 ;  /* 0x000000015a5a7824 */ /* 0x000fc400018e068f */
[--C-:B------:R-:W-:Y:S01]  /*4640*/  IMAD.X R136, R136, 0x1, R143.reuse, P1 ;  /* 0x0000000188887824 */ /* 0x100fe200008e068f */
[----:B------:R-:W-:Y:S01]  /*4650*/  LEA R130, P1, R3, R130, 0x2 ;  /* 0x0000008203827211 */ /* 0x000fe200078210ff */
[--C-:B------:R-:W-:Y:S02]  /*4660*/  IMAD.X R138, R138, 0x1, R143.reuse, P4 ;  /* 0x000000018a8a7824 */ /* 0x100fe400020e068f */
[----:B------:R-:W-:Y:S02]  /*4670*/  IMAD.X R140, R140, 0x1, R143, P5 ;  /* 0x000000018c8c7824 */ /* 0x000fe400028e068f */
[----:B------:R-:W-:Y:S01]  /*4680*/  IMAD.X R139, R139, 0x1, R146, P1 ;  /* 0x000000018b8b7824 */ /* 0x000fe200008e0692 */
[----:B-1----:R-:W-:Y:S07]  /*4690*/  @P2 BRA `(.L_x_1) ;  /* 0xfffffff000182947 */ /* 0x002fee000383ffff */
.L_x_0:
[----:B------:R-:W-:Y:S02]  /*46a0*/  WARPGROUP.DEPBAR.LE gsb0, 0x0 ;  /* 0x00008000000079c5 */ /* 0x000fe40000010000 */
[----:B------:R-:W-:-:S04]  /*46b0*/  DEPBAR.LE SB0, 0x0 ;  /* 0x000080000000791a */ /* 0x000fc80000000000 */
[----:B------:R-:W-:Y:S01]  /*46c0*/  IADD3 R87, R87, UR7, R74 ;  /* 0x0000000757577c10 */ /* 0x000fe2000fffe04a */
[----:B------:R-:W-:Y:S01]  /*46d0*/  ULDC UR4, c[0x0][0x244] ;  /* 0x0000910000047ab9 */ /* 0x000fe20000000800 */
[----:B------:R-:W-:Y:S01]  /*46e0*/  LEA R3, R64, UR7, 0x6 ;  /* 0x0000000740037c11 */ /* 0x000fe2000f8e30ff */
[C---:B------:R-:W-:Y:S01]  /*46f0*/  IMAD.IADD R92, R72.reuse, 0x1, R71 ;  /* 0x00000001485c7824 */ /* 0x040fe200078e0247 */
[----:B------:R-:W-:Y:S01]  /*4700*/  LOP3.LUT R4, R72, 0x3c, R79, 0xfe, !PT ;  /* 0x0000003c48047812 */ /* 0x000fe200078efe4f */
[----:B------:R-:W-:Y:S01]  /*4710*/  IMAD.IADD R87, R16, 0x1, R87 ;  /* 0x0000000110577824 */ /* 0x000fe200078e0257 */
[----:B------:R-:W-:Y:S01]  /*4720*/  BAR.SYNC.DEFER_BLOCKING 0x0 ;  /* 0x0000000000007b1d */ /* 0x000fe20000010000 */
[----:B------:R-:W-:Y:S01]  /*4730*/  IMAD R68, R68, 0x10, R3 ;  /* 0x0000001044447824 */ /* 0x000fe200078e0203 */
[----:B------:R-:W-:Y:S01]  /*4740*/  ISETP.LT.AND P1, PT, R4, R95, !P0 ;  /* 0x0000005f0400720c */ /* 0x000fe20004721270 */
[C---:B------:R-:W-:Y:S01]  /*4750*/  IMAD.IADD R108, R72.reuse, 0x1, R81 ;  /* 0x00000001486c7824 */ /* 0x040fe200078e0251 */
[----:B------:R-:W-:-:S04]  /*4760*/  LOP3.LUT R18, R72, R79, RZ, 0xfc, !PT ;  /* 0x0000004f48127212 */ /* 0x000fc800078efcff */
[----:B------:R-:W1:Y:S01]  /*4770*/  LDC R3, c[0x0][0x248] ;  /* 0x00009200ff037b82 */ /* 0x000e620000000800 */
[--C-:B------:R-:W-:Y:S02]  /*4780*/  LOP3.LUT R20, R72, 0x4, R79.reuse, 0xfe, !PT ;  /* 0x0000000448147812 */ /* 0x100fe400078efe4f */
[----:B------:R-:W-:Y:S02]  /*4790*/  ISETP.LT.AND P4, PT, R18, R95, !P0 ;  /* 0x0000005f1200720c */ /* 0x000fe40004781270 */
[----:B------:R-:W-:Y:S02]  /*47a0*/  LEA.HI R85, R85, R72, RZ, 0x1a ;  /* 0x0000004855557211 */ /* 0x000fe400078fd0ff */
[C-C-:B------:R-:W-:Y:S02]  /*47b0*/  LOP3.LUT R2, R72.reuse, 0x3a, R79.reuse, 0xfe, !PT ;  /* 0x0000003a48027812 */ /* 0x140fe400078efe4f */
[C-C-:B------:R-:W-:Y:S02]  /*47c0*/  LOP3.LUT R0, R72.reuse, 0x38, R79.reuse, 0xfe, !PT ;  /* 0x0000003848007812 */ /* 0x140fe400078efe4f */
[----:B------:R-:W-:-:S02]  /*47d0*/  LOP3.LUT R82, R72, 0x36, R79, 0xfe, !PT ;  /* 0x0000003648527812 */ /* 0x000fc400078efe4f */
[C-C-:B------:R-:W-:Y:S02]  /*47e0*/  LOP3.LUT R66, R72.reuse, 0x34, R79.reuse, 0xfe, !PT ;  /* 0x0000003448427812 */ /* 0x140fe400078efe4f */
[C-C-:B------:R-:W-:Y:S02]  /*47f0*/  LOP3.LUT R74, R72.reuse, 0x32, R79.reuse, 0xfe, !PT ;  /* 0x00000032484a7812 */ /* 0x140fe400078efe4f */
[C-C-:B------:R-:W-:Y:S01]  /*4800*/  LOP3.LUT R70, R72.reuse, 0x30, R79.reuse, 0xfe, !PT ;  /* 0x0000003048467812 */ /* 0x140fe200078efe4f */
[----:B------:R2:W-:Y:S01]  /*4810*/  STSM.16.M88.4 [R87], R24 ;  /* 0x0000001857007844 */ /* 0x0005e20000000200 */
[C-C-:B------:R-:W-:Y:S02]  /*4820*/  LOP3.LUT R76, R72.reuse, 0x2c, R79.reuse, 0xfe, !PT ;  /* 0x0000002c484c7812 */ /* 0x140fe400078efe4f */
[C-C-:B------:R-:W-:Y:S01]  /*4830*/  LOP3.LUT R78, R72.reuse, 0x2a, R79.reuse, 0xfe, !PT ;  /* 0x0000002a484e7812 */ /* 0x140fe200078efe4f */
[----:B------:R-:W-:Y:S01]  /*4840*/  BAR.SYNC.DEFER_BLOCKING 0x0 ;  /* 0x0000000000007b1d */ /* 0x000fe20000010000 */
[----:B------:R-:W-:-:S02]  /*4850*/  LOP3.LUT R80, R72, 0x28, R79, 0xfe, !PT ;  /* 0x0000002848507812 */ /* 0x000fc400078efe4f */
[C-C-:B------:R-:W-:Y:S02]  /*4860*/  LOP3.LUT R84, R72.reuse, 0x26, R79.reuse, 0xfe, !PT ;  /* 0x0000002648547812 */ /* 0x140fe400078efe4f */
[C-C-:B------:R-:W-:Y:S02]  /*4870*/  LOP3.LUT R86, R72.reuse, 0x24, R79.reuse, 0xfe, !PT ;  /* 0x0000002448567812 */ /* 0x140fe400078efe4f */
[C-C-:B------:R-:W-:Y:S02]  /*4880*/  LOP3.LUT R88, R72.reuse, 0x22, R79.reuse, 0xfe, !PT ;  /* 0x0000002248587812 */ /* 0x140fe400078efe4f */
[C-C-:B------:R-:W-:Y:S02]  /*4890*/  LOP3.LUT R90, R72.reuse, 0x20, R79.reuse, 0xfe, !PT ;  /* 0x00000020485a7812 */ /* 0x140fe400078efe4f */
[C-C-:B------:R-:W-:Y:S01]  /*48a0*/  LOP3.LUT R94, R72.reuse, 0x1c, R79.reuse, 0xfe, !PT ;  /* 0x0000001c485e7812 */ /* 0x140fe200078efe4f */
[----:B--2---:R-:W-:Y:S01]  /*48b0*/  IMAD R25, R83, UR4, RZ ;  /* 0x0000000453197c24 */ /* 0x004fe2000f8e02ff */
[----:B------:R-:W-:Y:S01]  /*48c0*/  ULDC.64 UR4, c[0x0][0x220] ;  /* 0x0000880000047ab9 */ /* 0x000fe20000000a00 */
[----:B------:R-:W-:-:S02]  /*48d0*/  LOP3.LUT R96, R72, 0x1a, R79, 0xfe, !PT ;  /* 0x0000001a48607812 */ /* 0x000fc400078efe4f */
[C-C-:B------:R-:W-:Y:S02]  /*48e0*/  LOP3.LUT R98, R72.reuse, 0x18, R79.reuse, 0xfe, !PT ;  /* 0x0000001848627812 */ /* 0x140fe400078efe4f */
[C---:B------:R-:W-:Y:S02]  /*48f0*/  LEA R24, P2, R25.reuse, UR4, 0x2 ;  /* 0x0000000419187c11 */ /* 0x040fe4000f8410ff */
[--C-:B------:R-:W-:Y:S02]  /*4900*/  LOP3.LUT R100, R72, 0x16, R79.reuse, 0xfe, !PT ;  /* 0x0000001648647812 */ /* 0x100fe400078efe4f */
[----:B------:R-:W-:Y:S01]  /*4910*/  LEA.HI.X.SX32 R25, R25, UR5, 0x2, P2 ;  /* 0x0000000519197c11 */ /* 0x000fe200090f16ff */
[----:B------:R-:W2:Y:S01]  /*4920*/  LDS.128 R60, [R68] ;  /* 0x00000000443c7984 */ /* 0x000ea20000000c00 */
[----:B------:R-:W-:Y:S02]  /*4930*/  ISETP.LT.AND P2, PT, R20, R95, !P0 ;  /* 0x0000005f1400720c */ /* 0x000fe40004741270 */
[C-C-:B------:R-:W-:Y:S01]  /*4940*/  LOP3.LUT R102, R72.reuse, 0x14, R79.reuse, 0xfe, !PT ;  /* 0x0000001448667812 */ /* 0x140fe200078efe4f */
[----:B------:R-:W-:Y:S01]  /*4950*/  BAR.SYNC.DEFER_BLOCKING 0x0 ;  /* 0x0000000000007b1d */ /* 0x000fe20000010000 */
[----:B------:R-:W-:-:S02]  /*4960*/  LOP3.LUT R104, R72, 0x12, R79, 0xfe, !PT ;  /* 0x0000001248687812 */ /* 0x000fc400078efe4f */
[C-C-:B------:R-:W-:Y:S02]  /*4970*/  LOP3.LUT R106, R72.reuse, 0x10, R79.reuse, 0xfe, !PT ;  /* 0x00000010486a7812 */ /* 0x140fe400078efe4f */
[C-C-:B------:R-:W-:Y:S02]  /*4980*/  LOP3.LUT R110, R72.reuse, 0xc, R79.reuse, 0xfe, !PT ;  /* 0x0000000c486e7812 */ /* 0x140fe400078efe4f */
[C-C-:B------:R-:W-:Y:S02]  /*4990*/  LOP3.LUT R112, R72.reuse, 0xa, R79.reuse, 0xfe, !PT ;  /* 0x0000000a48707812 */ /* 0x140fe400078efe4f */
[C-C-:B------:R-:W-:Y:S02]  /*49a0*/  LOP3.LUT R114, R72.reuse, 0x8, R79.reuse, 0xfe, !PT ;  /* 0x0000000848727812 */ /* 0x140fe400078efe4f */
[C-C-:B------:R-:W-:Y:S02]  /*49b0*/  LOP3.LUT R116, R72.reuse, 0x6, R79.reuse, 0xfe, !PT ;  /* 0x0000000648747812 */ /* 0x140fe400078efe4f */
[----:B------:R-:W-:-:S04]  /*49c0*/  LOP3.LUT R72, R72, 0x2, R79, 0xfe, !PT ;  /* 0x0000000248487812 */ /* 0x000fc800078efe4f */
[C---:B------:R-:W-:Y:S01]  /*49d0*/  ISETP.LT.AND P3, PT, R72.reuse, R95, !P0 ;  /* 0x0000005f4800720c */ /* 0x040fe20004761270 */
[-C--:B-1----:R-:W-:Y:S01]  /*49e0*/  IMAD R72, R72, R3.reuse, RZ ;  /* 0x0000000348487224 */ /* 0x082fe200078e02ff */
[----:B------:R1:W-:Y:S01]  /*49f0*/  STSM.16.M88.4 [R87], R28 ;  /* 0x0000001c57007844 */ /* 0x0003e20000000200 */
[----:B------:R-:W-:Y:S01]  /*4a00*/  BAR.SYNC.DEFER_BLOCKING 0x0 ;  /* 0x0000000000007b1d */ /* 0x000fe20000010000 */
[----:B-1----:R-:W-:Y:S02]  /*4a10*/  IMAD R31, R20, R3, RZ ;  /* 0x00000003141f7224 */ /* 0x002fe400078e02ff */
[----:B------:R-:W-:-:S04]  /*4a20*/  LEA R28, P5, R72, R24, 0x2 ;  /* 0x00000018481c7211 */ /* 0x000fc800078a10ff */
[----:B------:R-:W-:Y:S01]  /*4a30*/  LEA.HI.X.SX32 R29, R72, R25, 0x2, P5 ;  /* 0x00000019481d7211 */ /* 0x000fe200028f16ff */
[----:B------:R-:W1:Y:S01]  /*4a40*/  LDS.128 R56, [R68] ;  /* 0x0000000044387984 */ /* 0x000e620000000c00 */
[----:B------:R-:W-:Y:S06]  /*4a50*/  BAR.SYNC.DEFER_BLOCKING 0x0 ;  /* 0x0000000000007b1d */ /* 0x000fec0000010000 */
[----:B------:R3:W-:Y:S02]  /*4a60*/  STSM.16.M88.4 [R87], R32 ;  /* 0x0000002057007844 */ /* 0x0007e40000000200 */
[----:B------:R-:W-:Y:S01]  /*4a70*/  BAR.SYNC.DEFER_BLOCKING 0x0 ;  /* 0x0000000000007b1d */ /* 0x000fe20000010000 */
[----:B---3--:R-:W-:-:S05]  /*4a80*/  IMAD R33, R116, R3, RZ ;  /* 0x0000000374217224 */ /* 0x008fca00078e02ff */
[----:B------:R-:W-:-:S04]  /*4a90*/  LEA R32, P5, R33, R24, 0x2 ;  /* 0x0000001821207211 */ /* 0x000fc800078a10ff */
[----:B------:R-:W-:Y:S01]  /*4aa0*/  LEA.HI.X.SX32 R33, R33, R25, 0x2, P5 ;  /* 0x0000001921217211 */ /* 0x000fe200028f16ff */
[----:B------:R-:W3:Y:S01]  /*4ab0*/  LDS.128 R4, [R68] ;  /* 0x0000000044047984 */ /* 0x000ee20000000c00 */
[----:B------:R-:W-:Y:S06]  /*4ac0*/  BAR.SYNC.DEFER_BLOCKING 0x0 ;  /* 0x0000000000007b1d */ /* 0x000fec0000010000 */
[----:B------:R4:W-:Y:S02]  /*4ad0*/  STSM.16.M88.4 [R87], R36 ;  /* 0x0000002457007844 */ /* 0x0009e40000000200 */
[----:B------:R-:W-:Y:S01]  /*4ae0*/  BAR.SYNC.DEFER_BLOCKING 0x0 ;  /* 0x0000000000007b1d */ /* 0x000fe20000010000 */
[----:B----4-:R-:W-:-:S02]  /*4af0*/  IMAD R36, R18, R3, RZ ;  /* 0x0000000312247224 */ /* 0x010fc400078e02ff */
[-C--:B------:R-:W-:Y:S02]  /*4b00*/  IMAD R37, R110, R3.reuse, RZ ;  /* 0x000000036e257224 */ /* 0x080fe400078e02ff */
[----:B------:R-:W-:Y:S01]  /*4b10*/  IMAD R38, R108, R3, RZ ;  /* 0x000000036c267224 */ /* 0x000fe200078e02ff */
[----:B------:R-:W-:-:S04]  /*4b20*/  LEA R26, P6, R36, R24, 0x2 ;  /* 0x00000018241a7211 */ /* 0x000fc800078c10ff */
[-C--:B------:R-:W-:Y:S01]  /*4b30*/  LEA.HI.X.SX32 R27, R36, R25.reuse, 0x2, P6 ;  /* 0x00000019241b7211 */ /* 0x080fe200030f16ff */
[----:B------:R-:W-:Y:S01]  /*4b40*/  IMAD R36, R3, 0x20, R36 ;  /* 0x0000002003247824 */ /* 0x000fe200078e0224 */
[C---:B------:R-:W-:Y:S01]  /*4b50*/  LEA R30, P6, R31.reuse, R24, 0x2 ;  /* 0x000000181f1e7211 */ /* 0x040fe200078c10ff */
[----:B------:R-:W4:Y:S03]  /*4b60*/  LDS.128 R8, [R68] ;  /* 0x0000000044087984 */ /* 0x000f260000000c00 */
[----:B------:R-:W-:Y:S01]  /*4b70*/  LEA.HI.X.SX32 R31, R31, R25, 0x2, P6 ;  /* 0x000000191f1f7211 */ /* 0x000fe200030f16ff */
[----:B------:R-:W-:Y:S06]  /*4b80*/  BAR.SYNC.DEFER_BLOCKING 0x0 ;  /* 0x0000000000007b1d */ /* 0x000fec0000010000 */
[----:B------:R-:W-:Y:S02]  /*4b90*/  STSM.16.M88.4 [R87], R40 ;  /* 0x0000002857007844 */ /* 0x000fe40000000200 */
[----:B------:R-:W-:Y:S06]  /*4ba0*/  BAR.SYNC.DEFER_BLOCKING 0x0 ;  /* 0x0000000000007b1d */ /* 0x000fec0000010000 */
[----:B------:R-:W5:Y:S02]  /*4bb0*/  LDS.128 R12, [R68] ;  /* 0x00000000440c7984 */ /* 0x000f640000000c00 */
        /* <DEDUP_REMOVED lines=11> */
[----:B--2---:R2:W-:Y:S01]  /*4c70*/  @P4 STG.E desc[UR14][R26.64], R60 ;  /* 0x0000003c1a004986 */ /* 0x0045e2000c10190e */
[----:B------:R-:W-:-:S03]  /*4c80*/  ISETP.LT.AND P4, PT, R116, R95, !P0 ;  /* 0x0000005f7400720c */ /* 0x000fc60004781270 */
[----:B------:R1:W-:Y:S01]  /*4c90*/  @P3 STG.E desc[UR14][R28.64], R61 ;  /* 0x0000003d1c003986 */ /* 0x0003e2000c10190e */
[C---:B------:R-:W-:Y:S01]  /*4ca0*/  ISETP.LT.AND P3, PT, R114.reuse, R95, !P0 ;  /* 0x0000005f7200720c */ /* 0x040fe20004761270 */
[----:B------:R-:W-:Y:S02]  /*4cb0*/  IMAD R114, R114, R3, RZ ;  /* 0x0000000372727224 */ /* 0x000fe400078e02ff */
[----:B------:R3:W-:Y:S01]  /*4cc0*/  @P2 STG.E desc[UR14][R30.64], R62 ;  /* 0x0000003e1e002986 */ /* 0x0007e2000c10190e */
[C---:B------:R-:W-:Y:S01]  /*4cd0*/  ISETP.LT.AND P2, PT, R112.reuse, R95, !P0 ;  /* 0x0000005f7000720c */ /* 0x040fe20004741270 */
[----:B------:R-:W-:Y:S01]  /*4ce0*/  IMAD R112, R112, R3, RZ ;  /* 0x0000000370707224 */ /* 0x000fe200078e02ff */
[----:B--2---:R-:W-:-:S03]  /*4cf0*/  LEA R26, P6, R114, R24, 0x2 ;  /* 0x00000018721a7211 */ /* 0x004fc600078c10ff */
[----:B------:R-:W-:Y:S01]  /*4d00*/  @P4 STG.E desc[UR14][R32.64], R63 ;  /* 0x0000003f20004986 */ /* 0x000fe2000c10190e */
[-C--:B------:R-:W-:Y:S02]  /*4d10*/  LEA R34, P5, R112, R24.reuse, 0x2 ;  /* 0x0000001870227211 */ /* 0x080fe400078a10ff */
[----:B------:R-:W-:Y:S02]  /*4d20*/  ISETP.LT.AND P4, PT, R110, R95, !P0 ;  /* 0x0000005f6e00720c */ /* 0x000fe40004781270 */
[-C--:B------:R-:W-:Y:S02]  /*4d30*/  LEA.HI.X.SX32 R27, R114, R25.reuse, 0x2, P6 ;  /* 0x00000019721b7211 */ /* 0x080fe400030f16ff */
[----:B-1----:R-:W-:Y:S02]  /*4d40*/  LEA R28, P6, R37, R24, 0x2 ;  /* 0x00000018251c7211 */ /* 0x002fe400078c10ff */
[----:B------:R-:W-:Y:S01]  /*4d50*/  LEA.HI.X.SX32 R35, R112, R25, 0x2, P5 ;  /* 0x0000001970237211 */ /* 0x000fe200028f16ff */
[----:B------:R1:W-:Y:S01]  /*4d60*/  @P3 STG.E desc[UR14][R26.64], R56 ;  /* 0x000000381a003986 */ /* 0x0003e2000c10190e */
[----:B------:R-:W-:-:S02]  /*4d70*/  ISETP.LT.AND P3, PT, R108, R95, !P0 ;  /* 0x0000005f6c00720c */ /* 0x000fc40004761270 */
[----:B------:R-:W-:Y:S01]  /*4d80*/  LEA.HI.X.SX32 R29, R37, R25, 0x2, P6 ;  /* 0x00000019251d7211 */ /* 0x000fe200030f16ff */
[----:B------:R2:W-:Y:S01]  /*4d90*/  @P2 STG.E desc[UR14][R34.64], R57 ;  /* 0x0000003922002986 */ /* 0x0005e2000c10190e */
[C---:B------:R-:W-:Y:S01]  /*4da0*/  ISETP.LT.AND P2, PT, R106.reuse, R95, !P0 ;  /* 0x0000005f6a00720c */ /* 0x040fe20004741270 */
[----:B------:R-:W-:Y:S01]  /*4db0*/  IMAD R106, R106, R3, RZ ;  /* 0x000000036a6a7224 */ /* 0x000fe200078e02ff */
[-C--:B---3--:R-:W-:Y:S01]  /*4dc0*/  LEA R30, P5, R38, R24.reuse, 0x2 ;  /* 0x00000018261e7211 */ /* 0x088fe200078a10ff */
[----:B------:R3:W-:Y:S01]  /*4dd0*/  @P4 STG.E desc[UR14][R28.64], R58 ;  /* 0x0000003a1c004986 */ /* 0x0007e2000c10190e */
[C---:B------:R-:W-:Y:S01]  /*4de0*/  ISETP.LT.AND P4, PT, R104.reuse, R95, !P0 ;  /* 0x0000005f6800720c */ /* 0x040fe20004781270 */
[----:B------:R-:W-:Y:S01]  /*4df0*/  IMAD R104, R104, R3, RZ ;  /* 0x0000000368687224 */ /* 0x000fe200078e02ff */
[----:B------:R-:W-:Y:S01]  /*4e00*/  LEA.HI.X.SX32 R31, R38, R25, 0x2, P5 ;  /* 0x00000019261f7211 */ /* 0x000fe200028f16ff */
[-C--:B------:R-:W-:Y:S01]  /*4e10*/  IMAD R37, R102, R3.reuse, RZ ;  /* 0x0000000366257224 */ /* 0x080fe200078e02ff */
[-C--:B-1----:R-:W-:Y:S01]  /*4e20*/  LEA R26, P6, R106, R24.reuse, 0x2 ;  /* 0x000000186a1a7211 */ /* 0x082fe200078c10ff */
[----:B------:R-:W-:Y:S01]  /*4e30*/  IMAD R38, R100, R3, RZ ;  /* 0x0000000364267224 */ /* 0x000fe200078e02ff */
[----:B------:R-:W-:Y:S01]  /*4e40*/  LEA R32, P5, R104, R24, 0x2 ;  /* 0x0000001868207211 */ /* 0x000fe200078a10ff */
[----:B------:R-:W-:Y:S01]  /*4e50*/  @P3 STG.E desc[UR14][R30.64], R59 ;  /* 0x0000003b1e003986 */ /* 0x000fe2000c10190e */
[----:B------:R-:W-:-:S02]  /*4e60*/  LEA.HI.X.SX32 R27, R106, R25, 0x2, P6 ;  /* 0x000000196a1b7211 */ /* 0x000fc400030f16ff */
[----:B------:R-:W-:Y:S02]  /*4e70*/  ISETP.LT.AND P3, PT, R102, R95, !P0 ;  /* 0x0000005f6600720c */ /* 0x000fe40004761270 */
[----:B------:R-:W-:Y:S01]  /*4e80*/  LEA.HI.X.SX32 R33, R104, R25, 0x2, P5 ;  /* 0x0000001968217211 */ /* 0x000fe200028f16ff */
[----:B------:R1:W-:Y:S01]  /*4e90*/  @P2 STG.E desc[UR14][R26.64], R4 ;  /* 0x000000041a002986 */ /* 0x0003e2000c10190e */
[CC--:B--2---:R-:W-:Y:S02]  /*4ea0*/  LEA R34, P6, R37.reuse, R24.reuse, 0x2 ;  /* 0x0000001825227211 */ /* 0x0c4fe400078c10ff */
[----:B------:R-:W-:Y:S01]  /*4eb0*/  ISETP.LT.AND P2, PT, R100, R95, !P0 ;  /* 0x0000005f6400720c */ /* 0x000fe20004741270 */
[----:B------:R-:W-:Y:S01]  /*4ec0*/  @P4 STG.E desc[UR14][R32.64], R5 ;  /* 0x0000000520004986 */ /* 0x000fe2000c10190e */
[----:B---3--:R-:W-:Y:S02]  /*4ed0*/  LEA R28, P5, R38, R24, 0x2 ;  /* 0x00000018261c7211 */ /* 0x008fe400078a10ff */
[----:B------:R-:W-:-:S02]  /*4ee0*/  LEA.HI.X.SX32 R35, R37, R25, 0x2, P6 ;  /* 0x0000001925237211 */ /* 0x000fc400030f16ff */
[C---:B------:R-:W-:Y:S01]  /*4ef0*/  ISETP.LT.AND P4, PT, R98.reuse, R95, !P0 ;  /* 0x0000005f6200720c */ /* 0x040fe20004781270 */
[----:B------:R-:W-:Y:S01]  /*4f00*/  IMAD R98, R98, R3, RZ ;  /* 0x0000000362627224 */ /* 0x000fe200078e02ff */
[----:B------:R-:W-:Y:S01]  /*4f10*/  LEA.HI.X.SX32 R29, R38, R25, 0x2, P5 ;  /* 0x00000019261d7211 */ /* 0x000fe200028f16ff */
[----:B------:R-:W-:Y:S01]  /*4f20*/  @P3 STG.E desc[UR14][R34.64], R6 ;  /* 0x0000000622003986 */ /* 0x000fe2000c10190e */
[C---:B------:R-:W-:Y:S01]  /*4f30*/  ISETP.LT.AND P5, PT, R96.reuse, R95, !P0 ;  /* 0x0000005f6000720c */ /* 0x040fe200047a1270 */
[----:B------:R-:W-:Y:S01]  /*4f40*/  IMAD R96, R96, R3, RZ ;  /* 0x0000000360607224 */ /* 0x000fe200078e02ff */
[----:B-1----:R-:W-:Y:S01]  /*4f50*/  LEA R26, P3, R98, R24, 0x2 ;  /* 0x00000018621a7211 */ /* 0x002fe200078610ff */
[----:B------:R1:W-:Y:S01]  /*4f60*/  @P2 STG.E desc[UR14][R28.64], R7 ;  /* 0x000000071c002986 */ /* 0x0003e2000c10190e */
[C---:B------:R-:W-:Y:S01]  /*4f70*/  ISETP.LT.AND P2, PT, R94.reuse, R95, !P0 ;  /* 0x0000005f5e00720c */ /* 0x040fe20004741270 */
[----:B------:R-:W-:Y:S01]  /*4f80*/  IMAD R94, R94, R3, RZ ;  /* 0x000000035e5e7224 */ /* 0x000fe200078e02ff */
[----:B------:R-:W-:-:S02]  /*4f90*/  LEA.HI.X.SX32 R27, R98, R25, 0x2, P3 ;  /* 0x00000019621b7211 */ /* 0x000fc400018f16ff */
[-C--:B------:R-:W-:Y:S02]  /*4fa0*/  LEA R30, P6, R96, R24.reuse, 0x2 ;  /* 0x00000018601e7211 */ /* 0x080fe400078c10ff */
[----:B------:R-:W-:Y:S01]  /*4fb0*/  ISETP.LT.AND P3, PT, R92, R95, !P0 ;  /* 0x0000005f5c00720c */ /* 0x000fe20004761270 */
[----:B----4-:R2:W-:Y:S01]  /*4fc0*/  @P4 STG.E desc[UR14][R26.64], R8 ;  /* 0x000000081a004986 */ /* 0x0105e2000c10190e */
[----:B------:R-:W-:Y:S01]  /*4fd0*/  LEA.HI.X.SX32 R31, R96, R25, 0x2, P6 ;  /* 0x00000019601f7211 */ /* 0x000fe200030f16ff */
[----:B------:R-:W-:Y:S01]  /*4fe0*/  IMAD R92, R92, R3, RZ ;  /* 0x000000035c5c7224 */ /* 0x000fe200078e02ff */
[C---:B------:R-:W-:Y:S01]  /*4ff0*/  LEA R4, P4, R94.reuse, R24, 0x2 ;  /* 0x000000185e047211 */ /* 0x040fe200078810ff */
[----:B-1----:R-:W-:Y:S02]  /*5000*/  IMAD R28, R3, 0x2, R36 ;  /* 0x00000002031c7824 */ /* 0x002fe400078e0224 */
[----:B------:R1:W-:Y:S01]  /*5010*/  @P5 STG.E desc[UR14][R30.64], R9 ;  /* 0x000000091e005986 */ /* 0x0003e2000c10190e */
[----:B------:R-:W-:-:S02]  /*5020*/  LEA.HI.X.SX32 R5, R94, R25, 0x2, P4 ;  /* 0x000000195e057211 */ /* 0x000fc400020f16ff */
[----:B------:R-:W-:Y:S02]  /*5030*/  ISETP.LT.AND P5, PT, R90, R95, !P0 ;  /* 0x0000005f5a00720c */ /* 0x000fe400047a1270 */
[-C--:B------:R-:W-:Y:S01]  /*5040*/  LEA R6, P6, R92, R24.reuse, 0x2 ;  /* 0x000000185c067211 */ /* 0x080fe200078c10ff */
[----:B------:R3:W-:Y:S01]  /*5050*/  @P2 STG.E desc[UR14][R4.64], R10 ;  /* 0x0000000a04002986 */ /* 0x0007e2000c10190e */
[-C--:B--2---:R-:W-:Y:S02]  /*5060*/  LEA R26, P2, R36, R24.reuse, 0x2 ;  /* 0x00000018241a7211 */ /* 0x084fe400078410ff */
[-C--:B------:R-:W-:Y:S02]  /*5070*/  LEA.HI.X.SX32 R7, R92, R25.reuse, 0x2, P6 ;  /* 0x000000195c077211 */ /* 0x080fe400030f16ff */
[----:B------:R-:W-:Y:S01]  /*5080*/  LEA.HI.X.SX32 R27, R36, R25, 0x2, P2 ;  /* 0x00000019241b7211 */ /* 0x000fe200010f16ff */
[----:B-1----:R-:W-:Y:S01]  /*5090*/  IMAD R30, R3, 0x2, R28 ;  /* 0x00000002031e7824 */ /* 0x002fe200078e021c */
[----:B------:R-:W-:Y:S01]  /*50a0*/  ISETP.LT.AND P4, PT, R88, R95, !P0 ;  /* 0x0000005f5800720c */ /* 0x000fe20004781270 */
[----:B------:R1:W-:Y:S01]  /*50b0*/  @P3 STG.E desc[UR14][R6.64], R11 ;  /* 0x0000000b06003986 */ /* 0x0003e2000c10190e */
[----:B------:R-:W-:-:S02]  /*50c0*/  LEA R8, P6, R28, R24, 0x2 ;  /* 0x000000181c087211 */ /* 0x000fc400078c10ff */
[-C--:B------:R-:W-:Y:S01]  /*50d0*/  ISETP.LT.AND P2, PT, R86, R95.reuse, !P0 ;  /* 0x0000005f5600720c */ /* 0x080fe20004741270 */
[----:B-----5:R2:W-:Y:S01]  /*50e0*/  @P5 STG.E desc[UR14][R26.64], R12 ;  /* 0x0000000c1a005986 */ /* 0x0205e2000c10190e */
[C---:B---3--:R-:W-:Y:S01]  /*50f0*/  IMAD R10, R3.reuse, 0x2, R30 ;  /* 0x00000002030a7824 */ /* 0x048fe200078e021e */
[-C--:B------:R-:W-:Y:S02]  /*5100*/  LEA R4, P5, R30, R24.reuse, 0x2 ;  /* 0x000000181e047211 */ /* 0x080fe400078a10ff */
[----:B------:R-:W-:Y:S02]  /*5110*/  ISETP.LT.AND P3, PT, R84, R95, !P0 ;  /* 0x0000005f5400720c */ /* 0x000fe40004761270 */
[-C--:B------:R-:W-:Y:S01]  /*5120*/  LEA.HI.X.SX32 R9, R28, R25.reuse, 0x2, P6 ;  /* 0x000000191c097211 */ /* 0x080fe200030f16ff */
[C---:B------:R-:W-:Y:S01]  /*5130*/  IMAD R28, R3.reuse, 0x2, R10 ;  /* 0x00000002031c7824 */ /* 0x040fe200078e020a */
[-C--:B-1----:R-:W-:Y:S02]  /*5140*/  LEA R6, P6, R10, R24.reuse, 0x2 ;  /* 0x000000180a067211 */ /* 0x082fe400078c10ff */
[----:B------:R-:W-:Y:S01]  /*5150*/  LEA.HI.X.SX32 R5, R30, R25, 0x2, P5 ;  /* 0x000000191e057211 */ /* 0x000fe200028f16ff */
[----:B------:R1:W-:Y:S01]  /*5160*/  @P4 STG.E desc[UR14][R8.64], R13 ;  /* 0x0000000d08004986 */ /* 0x0003e2000c10190e */
[----:B------:R-:W-:Y:S01]  /*5170*/  ISETP.LT.AND P5, PT, R80, R95, !P0 ;  /* 0x0000005f5000720c */ /* 0x000fe200047a1270 */
[----:B--2---:R-:W-:Y:S01]  /*5180*/  IMAD R26, R3, 0x2, R28 ;  /* 0x00000002031a7824 */ /* 0x004fe200078e021c */
[----:B------:R-:W-:Y:S01]  /*5190*/  LEA.HI.X.SX32 R7, R10, R25, 0x2, P6 ;  /* 0x000000190a077211 */ /* 0x000fe200030f16ff */
[----:B------:R2:W-:Y:S01]  /*51a0*/  @P2 STG.E desc[UR14][R4.64], R14 ;  /* 0x0000000e04002986 */ /* 0x0005e2000c10190e */
[----:B------:R-:W-:Y:S01]  /*51b0*/  LEA R10, P6, R28, R24, 0x2 ;  /* 0x000000181c0a7211 */ /* 0x000fe200078c10ff */
[----:B------:R-:W-:Y:S01]  /*51c0*/  VIADD R12, R85, 0x2e ;  /* 0x0000002e550c7836 */ /* 0x000fe20000000000 */
[----:B------:R-:W-:Y:S01]  /*51d0*/  ISETP.LT.AND P2, PT, R78, R95, !P0 ;  /* 0x0000005f4e00720c */ /* 0x000fe20004741270 */
[----:B------:R3:W-:Y:S01]  /*51e0*/  @P3 STG.E desc[UR14][R6.64], R15 ;  /* 0x0000000f06003986 */ /* 0x0007e2000c10190e */
[----:B------:R-:W-:Y:S01]  /*51f0*/  LEA.HI.X.SX32 R11, R28, R25, 0x2, P6 ;  /* 0x000000191c0b7211 */ /* 0x000fe200030f16ff */
[----:B------:R-:W-:Y:S01]  /*5200*/  IMAD R28, R3, 0x2, R26 ;  /* 0x00000002031c7824 */ /* 0x000fe200078e021a */
[----:B------:R-:W-:-:S02]  /*5210*/  ISETP.LT.AND P3, PT, R76, R95, !P0 ;  /* 0x0000005f4c00720c */ /* 0x000fc40004761270 */
[-C--:B-1----:R-:W-:Y:S01]  /*5220*/  LEA R8, P6, R26, R24.reuse, 0x2 ;  /* 0x000000181a087211 */ /* 0x082fe200078c10ff */
[----:B------:R1:W-:Y:S01]  /*5230*/  @P5 STG.E desc[UR14][R10.64], R16 ;  /* 0x000000100a005986 */ /* 0x0003e2000c10190e */
[----:B------:R-:W-:Y:S01]  /*5240*/  ISETP.LT.AND P4, PT, R82, R95, !P0 ;  /* 0x0000005f5200720c */ /* 0x000fe20004781270 */
[C---:B--2---:R-:W-:Y:S01]  /*5250*/  IMAD R14, R3.reuse, 0x4, R28 ;  /* 0x00000004030e7824 */ /* 0x044fe200078e021c */
[-C--:B------:R-:W-:Y:S02]  /*5260*/  LEA R4, P5, R28, R24.reuse, 0x2 ;  /* 0x000000181c047211 */ /* 0x080fe400078a10ff */
[----:B------:R-:W-:Y:S01]  /*5270*/  LEA.HI.X.SX32 R9, R26, R25, 0x2, P6 ;  /* 0x000000191a097211 */ /* 0x000fe200030f16ff */
[C---:B------:R-:W-:Y:S01]  /*5280*/  IMAD R26, R3.reuse, 0x2, R14 ;  /* 0x00000002031a7824 */ /* 0x040fe200078e020e */
[C---:B------:R-:W-:Y:S01]  /*5290*/  ISETP.LT.AND P6, PT, R12.reuse, R95, !P0 ;  /* 0x0000005f0c00720c */ /* 0x040fe200047c1270 */
[----:B------:R-:W-:Y:S01]  /*52a0*/  IMAD R12, R12, R3, RZ ;  /* 0x000000030c0c7224 */ /* 0x000fe200078e02ff */
[----:B------:R-:W-:Y:S01]  /*52b0*/  LEA.HI.X.SX32 R5, R28, R25, 0x2, P5 ;  /* 0x000000191c057211 */ /* 0x000fe200028f16ff */
[----:B------:R2:W-:Y:S01]  /*52c0*/  @P2 STG.E desc[UR14][R8.64], R17 ;  /* 0x0000001108002986 */ /* 0x0005e2000c10190e */
[-C--:B------:R-:W-:Y:S01]  /*52d0*/  ISETP.LT.AND P2, PT, R74, R95.reuse, !P0 ;  /* 0x0000005f4a00720c */ /* 0x080fe20004741270 */
[C---:B------:R-:W-:Y:S01]  /*52e0*/  IMAD R28, R3.reuse, 0x2, R26 ;  /* 0x00000002031c7824 */ /* 0x040fe200078e021a */
[-C--:B---3--:R-:W-:Y:S01]  /*52f0*/  LEA R6, P5, R12, R24.reuse, 0x2 ;  /* 0x000000180c067211 */ /* 0x088fe200078a10ff */
[----:B------:R3:W-:Y:S01]  /*5300*/  @P3 STG.E desc[UR14][R4.64], R18 ;  /* 0x0000001204003986 */ /* 0x0007e2000c10190e */
[----:B------:R-:W-:Y:S01]  /*5310*/  ISETP.LT.AND P3, PT, R70, R95, !P0 ;  /* 0x0000005f4600720c */ /* 0x000fe20004761270 */
[----:B------:R-:W-:Y:S01]  /*5320*/  IMAD R30, R3, 0x2, R28 ;  /* 0x00000002031e7824 */ /* 0x000fe200078e021c */
[----:B------:R-:W-:Y:S01]  /*5330*/  LEA.HI.X.SX32 R7, R12, R25, 0x2, P5 ;  /* 0x000000190c077211 */ /* 0x000fe200028f16ff */
[----:B------:R-:W4:Y:S01]  /*5340*/  LDS.128 R68, [R68] ;  /* 0x0000000044447984 */ /* 0x000f220000000c00 */
[----:B-1----:R-:W-:Y:S01]  /*5350*/  LEA R10, P5, R14, R24, 0x2 ;  /* 0x000000180e0a7211 */ /* 0x002fe200078a10ff */
[----:B------:R-:W-:-:S02]  /*5360*/  VIADD R16, R85, 0x3e ;  /* 0x0000003e55107836 */ /* 0x000fc40000000000 */
[----:B------:R1:W-:Y:S01]  /*5370*/  @P6 STG.E desc[UR14][R6.64], R19 ;  /* 0x0000001306006986 */ /* 0x0003e2000c10190e */
[-C--:B--2---:R-:W-:Y:S01]  /*5380*/  LEA R8, P6, R26, R24.reuse, 0x2 ;  /* 0x000000181a087211 */ /* 0x084fe200078c10ff */
[----:B------:R-:W-:Y:S01]  /*5390*/  IMAD R17, R16, R3, RZ ;  /* 0x0000000310117224 */ /* 0x000fe200078e02ff */
[-C--:B------:R-:W-:Y:S01]  /*53a0*/  LEA.HI.X.SX32 R11, R14, R25.reuse, 0x2, P5 ;  /* 0x000000190e0b7211 */ /* 0x080fe200028f16ff */
[C---:B---3--:R-:W-:Y:S01]  /*53b0*/  IMAD R18, R3.reuse, 0x2, R30 ;  /* 0x0000000203127824 */ /* 0x048fe200078e021e */
[----:B------:R-:W-:Y:S02]  /*53c0*/  LEA.HI.X.SX32 R9, R26, R25, 0x2, P6 ;  /* 0x000000191a097211 */ /* 0x000fe400030f16ff */
[----:B------:R-:W-:Y:S01]  /*53d0*/  ISETP.LT.AND P5, PT, R66, R95, !P0 ;  /* 0x0000005f4200720c */ /* 0x000fe200047a1270 */
[----:B------:R2:W-:Y:S01]  /*53e0*/  @P3 STG.E desc[UR14][R10.64], R20 ;  /* 0x000000140a003986 */ /* 0x0005e2000c10190e */
[----:B------:R-:W-:Y:S01]  /*53f0*/  IMAD R26, R3, 0x2, R18 ;  /* 0x00000002031a7824 */ /* 0x000fe200078e0212 */
[----:B------:R-:W-:-:S02]  /*5400*/  LEA R12, P3, R18, R24, 0x2 ;  /* 0x00000018120c7211 */ /* 0x000fc400078610ff */
[----:B------:R3:W-:Y:S01]  /*5410*/  @P2 STG.E desc[UR14][R8.64], R21 ;  /* 0x0000001508002986 */ /* 0x0007e2000c10190e */
[-C--:B------:R-:W-:Y:S01]  /*5420*/  LEA R4, P2, R28, R24.reuse, 0x2 ;  /* 0x000000181c047211 */ /* 0x080fe200078410ff */
[----:B------:R-:W-:Y:S01]  /*5430*/  IMAD R3, R3, 0x2, R26 ;  /* 0x0000000203037824 */ /* 0x000fe200078e021a */
[-C--:B------:R-:W-:Y:S02]  /*5440*/  LEA.HI.X.SX32 R13, R18, R25.reuse, 0x2, P3 ;  /* 0x00000019120d7211 */ /* 0x080fe400018f16ff */
[----:B------:R-:W-:Y:S02]  /*5450*/  LEA.HI.X.SX32 R5, R28, R25, 0x2, P2 ;  /* 0x000000191c057211 */ /* 0x000fe400010f16ff */
[----:B------:R-:W-:Y:S02]  /*5460*/  LEA R14, P2, R26, R24, 0x2 ;  /* 0x000000181a0e7211 */ /* 0x000fe400078410ff */
[----:B------:R-:W-:Y:S01]  /*5470*/  ISETP.LT.AND P3, PT, R0, R95, !P0 ;  /* 0x0000005f0000720c */ /* 0x000fe20004761270 */
[----:B------:R3:W-:Y:S01]  /*5480*/  @P5 STG.E desc[UR14][R4.64], R22 ;  /* 0x0000001604005986 */ /* 0x0007e2000c10190e */
[----:B------:R-:W-:-:S02]  /*5490*/  LEA.HI.X.SX32 R15, R26, R25, 0x2, P2 ;  /* 0x000000191a0f7211 */ /* 0x000fc400010f16ff */
[-C--:B-1----:R-:W-:Y:S02]  /*54a0*/  LEA R6, P6, R30, R24.reuse, 0x2 ;  /* 0x000000181e067211 */ /* 0x082fe400078c10ff */
[-C--:B------:R-:W-:Y:S02]  /*54b0*/  ISETP.LT.AND P2, PT, R2, R95.reuse, !P0 ;  /* 0x0000005f0200720c */ /* 0x080fe40004741270 */
[----:B------:R-:W-:Y:S02]  /*54c0*/  ISETP.LT.AND P0, PT, R16, R95, !P0 ;  /* 0x0000005f1000720c */ /* 0x000fe40004701270 */
[----:B------:R-:W-:Y:S02]  /*54d0*/  LEA.HI.X.SX32 R7, R30, R25, 0x2, P6 ;  /* 0x000000191e077211 */ /* 0x000fe400030f16ff */
[----:B--2---:R-:W-:-:S03]  /*54e0*/  LEA R10, P6, R3, R24, 0x2 ;  /* 0x00000018030a7211 */ /* 0x004fc600078c10ff */
[----:B------:R3:W-:Y:S01]  /*54f0*/  @P4 STG.E desc[UR14][R6.64], R23 ;  /* 0x0000001706004986 */ /* 0x0007e2000c10190e */
[-C--:B------:R-:W-:Y:S02]  /*5500*/  LEA.HI.X.SX32 R11, R3, R25.reuse, 0x2, P6 ;  /* 0x00000019030b7211 */ /* 0x080fe400030f16ff */
[C---:B------:R-:W-:Y:S01]  /*5510*/  LEA R24, P6, R17.reuse, R24, 0x2 ;  /* 0x0000001811187211 */ /* 0x040fe200078c10ff */
[----:B----4-:R3:W-:Y:S03]  /*5520*/  @P3 STG.E desc[UR14][R12.64], R68 ;  /* 0x000000440c003986 */ /* 0x0107e6000c10190e */
[----:B------:R-:W-:Y:S01]  /*5530*/  LEA.HI.X.SX32 R25, R17, R25, 0x2, P6 ;  /* 0x0000001911197211 */ /* 0x000fe200030f16ff */
[----:B------:R3:W-:Y:S04]  /*5540*/  @P2 STG.E desc[UR14][R14.64], R69 ;  /* 0x000000450e002986 */ /* 0x0007e8000c10190e */
[----:B------:R3:W-:Y:S01]  /*5550*/  @P1 STG.E desc[UR14][R10.64], R70 ;  /* 0x000000460a001986 */ /* 0x0007e2000c10190e */
[----:B------:R-:W-:Y:S05]  /*5560*/  @!P0 EXIT ;  /* 0x000000000000894d */ /* 0x000fea0003800000 */
[----:B------:R-:W-:Y:S01]  /*5570*/  STG.E desc[UR14][R24.64], R71 ;  /* 0x0000004718007986 */ /* 0x000fe2000c10190e */
[----:B------:R-:W-:Y:S05]  /*5580*/  EXIT ;  /* 0x000000000000794d */ /* 0x000fea0003800000 */
.L_x_2:
[----:B------:R-:W-:-:S00]  /*5590*/  BRA `(.L_x_2) ;  /* 0xfffffffc00fc7947 */ /* 0x000fc0000383ffff */
[----:B------:R-:W-:-:S00]  /*55a0*/  NOP ;  /* 0x0000000000007918 */ /* 0x000fc00000000000 */
        /* <DEDUP_REMOVED lines=13> */
.L_x_3:


//--------------------- .nv.shared.matmul_kernel  --------------------------
	.section	.nv.shared.matmul_kernel,"aw",@nobits
	.sectionflags	@""
	.align	16
	.zero		1024


//--------------------- .nv.shared.reserved.0     --------------------------
	.section	.nv.shared.reserved.0,"aw",@nobits
	.weak		__nv_reservedSMEM_offset_0_alias
	.size		__nv_reservedSMEM_offset_0_alias, 0, 0
	.other		__nv_reservedSMEM_offset_0_alias,@"STO_CUDA_RESERVED_SHARED STV_DEFAULT"
__nv_reservedSMEM_offset_0_alias:
	.zero		0


//--------------------- .nv.constant0.matmul_kernel --------------------------
	.section	.nv.constant0.matmul_kernel,"a",@progbits
	.sectionflags	@""
	.align	4
.nv.constant0.matmul_kernel:
	.zero		608


//--------------------- SYMBOLS --------------------------

	.type		.nv.reservedSmem.offset0,@object
	.size		.nv.reservedSmem.offset0,0x4
